	.target	sm_90a

	.elftype	@"ET_EXEC"


//--------------------- .note.nv.tkinfo           --------------------------
	.section	.note.nv.tkinfo,"",@"SHT_NOTE"
	.sectionflags	@"SHF_NOTE_NV_TKINFO"
	.tkinfo
        /*0018*/ 	.word	0x00000002
        /*0030*/ 	.string	""
        /*0030*/ 	.string	"ptxas"
        /*0030*/ 	.string	"Cuda compilation tools, release 13.0, V13.0.88"
        /*0030*/ 	.string	"Build cuda_13.0.r13.0/compiler.36424714_0"
        /*0030*/ 	.string	"-v  -suppress-debug-info  -lineinfo  -arch sm_90a "



//--------------------- .note.nv.cuinfo           --------------------------
	.section	.note.nv.cuinfo,"",@"SHT_NOTE"
	.sectionflags	@"SHF_NOTE_NV_CUINFO"
        /*0018*/ 	.short	0x0002
        /*001a*/ 	.short	0x005a
        /*001c*/ 	.short	0x0082
	.zero		2


//--------------------- .nv.info                  --------------------------
	.section	.nv.info,"",@"SHT_CUDA_INFO"
	.align	4


	//----- nvinfo : EIATTR_REGCOUNT
	.align		4
        /*0000*/ 	.byte	0x04, 0x2f
        /*0002*/ 	.short	(.L_1 - .L_0)
	.align		4
.L_0:
        /*0004*/ 	.word	index@(matmul_kernel)
        /*0008*/ 	.word	0x000000ff


	//----- nvinfo : EIATTR_FRAME_SIZE
	.align		4
.L_1:
        /*000c*/ 	.byte	0x04, 0x11
        /*000e*/ 	.short	(.L_3 - .L_2)
	.align		4
.L_2:
        /*0010*/ 	.word	index@(matmul_kernel)
        /*0014*/ 	.word	0x000001e8


	//----- nvinfo : EIATTR_MIN_STACK_SIZE
	.align		4
.L_3:
        /*0018*/ 	.byte	0x04, 0x12
        /*001a*/ 	.short	(.L_5 - .L_4)
	.align		4
.L_4:
        /*001c*/ 	.word	index@(matmul_kernel)
        /*0020*/ 	.word	0x000001e8
.L_5:


//--------------------- .nv.compat                --------------------------
	.section	.nv.compat,"",@"SHT_CUDA_COMPAT_INFO"
	.align	4
        /*0000*/ 	.byte	0x02, 0x09, 0x01, 0x00, 0x02, 0x02, 0x04, 0x00, 0x02, 0x05, 0x05, 0x00, 0x03, 0x07, 0x01, 0x01
        /*0010*/ 	.byte	0x02, 0x03, 0x00, 0x00, 0x02, 0x06, 0x01, 0x00, 0x04, 0x0b, 0x08, 0x00, 0x00, 0x00, 0x00, 0x00
        /*0020*/ 	.byte	0x00, 0x00, 0x00, 0x00


//--------------------- .nv.info.matmul_kernel    --------------------------
	.section	.nv.info.matmul_kernel,"",@"SHT_CUDA_INFO"
	.sectionflags	@""
	.align	4


	//----- nvinfo : EIATTR_CUDA_API_VERSION
	.align		4
        /*0000*/ 	.byte	0x04, 0x37
        /*0002*/ 	.short	(.L_7 - .L_6)
.L_6:
        /*0004*/ 	.word	0x00000082


	//----- nvinfo : EIATTR_KPARAM_INFO
	.align		4
.L_7:
        /*0008*/ 	.byte	0x04, 0x17
        /*000a*/ 	.short	(.L_9 - .L_8)
.L_8:
        /*000c*/ 	.word	0x00000000
        /*0010*/ 	.short	0x000d
        /*0012*/ 	.short	0x0048
        /*0014*/ 	.byte	0x00, 0xf4, 0x21, 0x00


	//----- nvinfo : EIATTR_KPARAM_INFO
	.align		4
.L_9:
        /*0018*/ 	.byte	0x04, 0x17
        /*001a*/ 	.short	(.L_11 - .L_10)
.L_10:
        /*001c*/ 	.word	0x00000000
        /*0020*/ 	.short	0x000c
        /*0022*/ 	.short	0x0040
        /*0024*/ 	.byte	0x00, 0xf4, 0x21, 0x00


	//----- nvinfo : EIATTR_KPARAM_INFO
	.align		4
.L_11:
        /*0028*/ 	.byte	0x04, 0x17
        /*002a*/ 	.short	(.L_13 - .L_12)
.L_12:
        /*002c*/ 	.word	0x00000000
        /*0030*/ 	.short	0x000b
        /*0032*/ 	.short	0x0038
        /*0034*/ 	.byte	0x00, 0xf0, 0x11, 0x00


	//----- nvinfo : EIATTR_KPARAM_INFO
	.align		4
.L_13:
        /*0038*/ 	.byte	0x04, 0x17
        /*003a*/ 	.short	(.L_15 - .L_14)
.L_14:
        /*003c*/ 	.word	0x00000000
        /*0040*/ 	.short	0x000a
        /*0042*/ 	.short	0x0034
        /*0044*/ 	.byte	0x00, 0xf0, 0x11, 0x00


	//----- nvinfo : EIATTR_KPARAM_INFO
	.align		4
.L_15:
        /*0048*/ 	.byte	0x04, 0x17
        /*004a*/ 	.short	(.L_17 - .L_16)
.L_16:
        /*004c*/ 	.word	0x00000000
        /*0050*/ 	.short	0x0009
        /*0052*/ 	.short	0x0030
        /*0054*/ 	.byte	0x00, 0xf0, 0x11, 0x00


	//----- nvinfo : EIATTR_KPARAM_INFO
	.align		4
.L_17:
        /*0058*/ 	.byte	0x04, 0x17
        /*005a*/ 	.short	(.L_19 - .L_18)
.L_18:
        /*005c*/ 	.word	0x00000000
        /*0060*/ 	.short	0x0008
        /*0062*/ 	.short	0x002c
        /*0064*/ 	.byte	0x00, 0xf0, 0x11, 0x00


	//----- nvinfo : EIATTR_KPARAM_INFO
	.align		4
.L_19:
        /*0068*/ 	.byte	0x04, 0x17
        /*006a*/ 	.short	(.L_21 - .L_20)
.L_20:
        /*006c*/ 	.word	0x00000000
        /*0070*/ 	.short	0x0007
        /*0072*/ 	.short	0x0028
        /*0074*/ 	.byte	0x00, 0xf0, 0x11, 0x00


	//----- nvinfo : EIATTR_KPARAM_INFO
	.align		4
.L_21:
        /*0078*/ 	.byte	0x04, 0x17
        /*007a*/ 	.short	(.L_23 - .L_22)
.L_22:
        /*007c*/ 	.word	0x00000000
        /*0080*/ 	.short	0x0006
        /*0082*/ 	.short	0x0024
        /*0084*/ 	.byte	0x00, 0xf0, 0x11, 0x00


	//----- nvinfo : EIATTR_KPARAM_INFO
	.align		4
.L_23:
        /*0088*/ 	.byte	0x04, 0x17
        /*008a*/ 	.short	(.L_25 - .L_24)
.L_24:
        /*008c*/ 	.word	0x00000000
        /*0090*/ 	.short	0x0005
        /*0092*/ 	.short	0x0020
        /*0094*/ 	.byte	0x00, 0xf0, 0x11, 0x00


	//----- nvinfo : EIATTR_KPARAM_INFO
	.align		4
.L_25:
        /*0098*/ 	.byte	0x04, 0x17
        /*009a*/ 	.short	(.L_27 - .L_26)
.L_26:
        /*009c*/ 	.word	0x00000000
        /*00a0*/ 	.short	0x0004
        /*00a2*/ 	.short	0x001c
        /*00a4*/ 	.byte	0x00, 0xf0, 0x11, 0x00


	//----- nvinfo : EIATTR_KPARAM_INFO
	.align		4
.L_27:
        /*00a8*/ 	.byte	0x04, 0x17
        /*00aa*/ 	.short	(.L_29 - .L_28)
.L_28:
        /*00ac*/ 	.word	0x00000000
        /*00b0*/ 	.short	0x0003
        /*00b2*/ 	.short	0x0018
        /*00b4*/ 	.byte	0x00, 0xf0, 0x11, 0x00


	//----- nvinfo : EIATTR_KPARAM_INFO
	.align		4
.L_29:
        /*00b8*/ 	.byte	0x04, 0x17
        /*00ba*/ 	.short	(.L_31 - .L_30)
.L_30:
        /*00bc*/ 	.word	0x00000000
        /*00c0*/ 	.short	0x0002
        /*00c2*/ 	.short	0x0010
        /*00c4*/ 	.byte	0x00, 0xf4, 0x21, 0x00


	//----- nvinfo : EIATTR_KPARAM_INFO
	.align		4
.L_31:
        /*00c8*/ 	.byte	0x04, 0x17
        /*00ca*/ 	.short	(.L_33 - .L_32)
.L_32:
        /*00cc*/ 	.word	0x00000000
        /*00d0*/ 	.short	0x0001
        /*00d2*/ 	.short	0x0008
        /*00d4*/ 	.byte	0x00, 0xf4, 0x21, 0x00


	//----- nvinfo : EIATTR_KPARAM_INFO
	.align		4
.L_33:
        /*00d8*/ 	.byte	0x04, 0x17
        /*00da*/ 	.short	(.L_35 - .L_34)
.L_34:
        /*00dc*/ 	.word	0x00000000
        /*00e0*/ 	.short	0x0000
        /*00e2*/ 	.short	0x0000
        /*00e4*/ 	.byte	0x00, 0xf4, 0x21, 0x00


	//----- nvinfo : EIATTR_EXPLICIT_CLUSTER
	.align		4
.L_35:
        /*00e8*/ 	.byte	0x01, 0x3e
	.zero		2


	//----- nvinfo : EIATTR_CTA_PER_CLUSTER
	.align		4
        /*00ec*/ 	.byte	0x04, 0x3d
        /*00ee*/ 	.short	(.L_37 - .L_36)
.L_36:
        /*00f0*/ 	.word	0x00000002
        /*00f4*/ 	.word	0x00000001
        /*00f8*/ 	.word	0x00000001


	//----- nvinfo : EIATTR_SPARSE_MMA_MASK
	.align		4
.L_37:
        /*00fc*/ 	.byte	0x03, 0x50
        /*00fe*/ 	.short	0x0000


	//----- nvinfo : EIATTR_MAXREG_COUNT
	.align		4
        /*0100*/ 	.byte	0x03, 0x1b
        /*0102*/ 	.short	0x00ff


	//----- nvinfo : EIATTR_NUM_BARRIERS
	.align		4
        /*0104*/ 	.byte	0x02, 0x4c
        /*0106*/ 	.byte	0x01
	.zero		1


	//----- nvinfo : EIATTR_ANNOTATIONS
	.align		4
        /*0108*/ 	.byte	0x04, 0x55
        /*010a*/ 	.short	(.L_39 - .L_38)


	//   ....[0]....
.L_38:
        /*010c*/ 	.word	0x00000001
        /*0110*/ 	.byte	0x40, 0x24, 0x00, 0x00, 0x01, 0x00, 0x00, 0x00, 0x70, 0x24, 0x00, 0x00, 0x01, 0x00, 0x00, 0x00
        /* <DEDUP_REMOVED lines=120> */
        /*08a0*/ 	.byte	0x40, 0x4f, 0x00, 0x00, 0x01, 0x00, 0x00, 0x00, 0x70, 0x4f, 0x00, 0x00


	//----- nvinfo : EIATTR_MERCURY_ISA_VERSION
	.align		4
.L_39:
        /*08ac*/ 	.byte	0x03, 0x5f
        /*08ae*/ 	.short	0x0101


	//----- nvinfo : EIATTR_EXIT_INSTR_OFFSETS
	.align		4
        /*08b0*/ 	.byte	0x04, 0x1c
        /*08b2*/ 	.short	(.L_41 - .L_40)


	//   ....[0]....
.L_40:
        /*08b4*/ 	.word	0x0000bff0


	//   ....[1]....
        /*08b8*/ 	.word	0x0000c010


	//----- nvinfo : EIATTR_REQNTID
	.align		4
.L_41:
        /*08bc*/ 	.byte	0x04, 0x10
        /*08be*/ 	.short	(.L_43 - .L_42)
.L_42:
        /*08c0*/ 	.word	0x00000080
        /*08c4*/ 	.word	0x00000001
        /*08c8*/ 	.word	0x00000001


	//----- nvinfo : EIATTR_CBANK_PARAM_SIZE
	.align		4
.L_43:
        /*08cc*/ 	.byte	0x03, 0x19
        /*08ce*/ 	.short	0x0050


	//----- nvinfo : EIATTR_PARAM_CBANK
	.align		4
        /*08d0*/ 	.byte	0x04, 0x0a
        /*08d2*/ 	.short	(.L_45 - .L_44)
	.align		4
.L_44:
        /*08d4*/ 	.word	index@(.nv.constant0.matmul_kernel)
        /*08d8*/ 	.short	0x0210
        /*08da*/ 	.short	0x0050


	//----- nvinfo : EIATTR_SW_WAR
	.align		4
.L_45:
        /*08dc*/ 	.byte	0x04, 0x36
        /*08de*/ 	.short	(.L_47 - .L_46)
.L_46:
        /*08e0*/ 	.word	0x00000008
.L_47:


//--------------------- .nv.callgraph             --------------------------
	.section	.nv.callgraph,"",@"SHT_CUDA_CALLGRAPH"
	.align	4
	.sectionentsize	8
	.align		4
        /*0000*/ 	.word	0x00000000
	.align		4
        /*0004*/ 	.word	0xffffffff
	.align		4
        /*0008*/ 	.word	0x00000000
	.align		4
        /*000c*/ 	.word	0xfffffffe
	.align		4
        /*0010*/ 	.word	0x00000000
	.align		4
        /*0014*/ 	.word	0xfffffffd
	.align		4
        /*0018*/ 	.word	0x00000000
	.align		4
        /*001c*/ 	.word	0xfffffffc


//--------------------- .text.matmul_kernel       --------------------------
	.section	.text.matmul_kernel,"ax",@progbits
	.align	128
        .global         matmul_kernel
        .type           matmul_kernel,@function
        .size           matmul_kernel,(.L_x_3 - matmul_kernel)
        .other          matmul_kernel,@"STO_CUDA_ENTRY STV_DEFAULT"
matmul_kernel:
.text.matmul_kernel:
[----:B------:R-:W0:Y:S08]  /*0000*/  LDC R1, c[0x0][0x28] ;  /* 0x00000a00ff017b82 */ /* 0x000e300000000800 */
[----:B------:R-:W1:Y:S01]  /*0010*/  LDC.64 R6, c[0x0][0x228] ;  /* 0x00008a00ff067b82 */ /* 0x000e620000000a00 */
[----:B------:R-:W2:Y:S01]  /*0020*/  S2R R247, SR_TID.X ;  /* 0x0000000000f77919 */ /* 0x000ea20000002100 */
[----:B------:R-:W-:Y:S01]  /*0030*/  UMOV UR6, 0x400 ;  /* 0x0000040000067882 */ /* 0x000fe20000000000 */
[----:B------:R-:W-:Y:S01]  /*0040*/  ULDC.64 UR14, c[0x0][0x208] ;  /* 0x00008200000e7ab9 */ /* 0x000fe20000000a00 */
[----:B0-----:R-:W-:Y:S01]  /*0050*/  VIADD R1, R1, 0xfffffe18 ;  /* 0xfffffe1801017836 */ /* 0x001fe20000000000 */
[----:B------:R-:W-:-:S02]  /*0060*/  CS2R R120, SRZ ;  /* 0x0000000000787805 */ /* 0x000fc4000001ff00 */
[----:B------:R-:W-:Y:S02]  /*0070*/  CS2R R122, SRZ ;  /* 0x00000000007a7805 */ /* 0x000fe4000001ff00 */
[----:B------:R-:W-:Y:S01]  /*0080*/  CS2R R124, SRZ ;  /* 0x00000000007c7805 */ /* 0x000fe2000001ff00 */
[----:B------:R-:W0:Y:S01]  /*0090*/  S2UR UR4, SR_CTAID.X ;  /* 0x00000000000479c3 */ /* 0x000e220000002500 */
[----:B------:R-:W-:Y:S02]  /*00a0*/  CS2R R126, SRZ ;  /* 0x00000000007e7805 */ /* 0x000fe4000001ff00 */
[----:B------:R-:W-:Y:S02]  /*00b0*/  CS2R R128, SRZ ;  /* 0x0000000000807805 */ /* 0x000fe4000001ff00 */
[----:B------:R-:W-:Y:S02]  /*00c0*/  CS2R R130, SRZ ;  /* 0x0000000000827805 */ /* 0x000fe4000001ff00 */
[----:B------:R-:W-:-:S02]  /*00d0*/  CS2R R132, SRZ ;  /* 0x0000000000847805 */ /* 0x000fc4000001ff00 */
[----:B------:R-:W-:Y:S02]  /*00e0*/  CS2R R134, SRZ ;  /* 0x0000000000867805 */ /* 0x000fe4000001ff00 */
[----:B------:R-:W-:Y:S02]  /*00f0*/  CS2R R136, SRZ ;  /* 0x0000000000887805 */ /* 0x000fe4000001ff00 */
[----:B------:R-:W-:Y:S01]  /*0100*/  CS2R R138, SRZ ;  /* 0x00000000008a7805 */ /* 0x000fe2000001ff00 */
[----:B------:R-:W3:Y:S01]  /*0110*/  LDC R16, c[0x0][0x230] ;  /* 0x00008c00ff107b82 */ /* 0x000ee20000000800 */
[----:B------:R-:W-:Y:S02]  /*0120*/  CS2R R140, SRZ ;  /* 0x00000000008c7805 */ /* 0x000fe4000001ff00 */
[----:B------:R-:W-:Y:S02]  /*0130*/  CS2R R142, SRZ ;  /* 0x00000000008e7805 */ /* 0x000fe4000001ff00 */
[----:B------:R-:W-:-:S02]  /*0140*/  CS2R R144, SRZ ;  /* 0x0000000000907805 */ /* 0x000fc4000001ff00 */
[----:B------:R-:W-:Y:S02]  /*0150*/  CS2R R146, SRZ ;  /* 0x0000000000927805 */ /* 0x000fe4000001ff00 */
[----:B------:R-:W-:Y:S02]  /*0160*/  CS2R R148, SRZ ;  /* 0x0000000000947805 */ /* 0x000fe4000001ff00 */
[----:B------:R-:W-:Y:S02]  /*0170*/  CS2R R150, SRZ ;  /* 0x0000000000967805 */ /* 0x000fe4000001ff00 */
[----:B------:R-:W-:Y:S01]  /*0180*/  CS2R R88, SRZ ;  /* 0x0000000000587805 */ /* 0x000fe2000001ff00 */
[----:B-1----:R-:W-:Y:S01]  /*0190*/  VIADD R0, R7, 0x3f ;  /* 0x0000003f07007836 */ /* 0x002fe20000000000 */
[----:B------:R-:W1:Y:S01]  /*01a0*/  S2UR UR12, SR_CgaCtaId ;  /* 0x00000000000c79c3 */ /* 0x000e620000008800 */
[----:B------:R-:W-:Y:S02]  /*01b0*/  CS2R R90, SRZ ;  /* 0x00000000005a7805 */ /* 0x000fe4000001ff00 */
[----:B------:R-:W-:-:S02]  /*01c0*/  CS2R R92, SRZ ;  /* 0x00000000005c7805 */ /* 0x000fc4000001ff00 */
[----:B------:R-:W-:Y:S02]  /*01d0*/  CS2R R94, SRZ ;  /* 0x00000000005e7805 */ /* 0x000fe4000001ff00 */
[----:B------:R-:W-:Y:S02]  /*01e0*/  SHF.R.S32.HI R3, RZ, 0x1f, R0 ;  /* 0x0000001fff037819 */ /* 0x000fe40000011400 */
[----:B------:R-:W-:Y:S02]  /*01f0*/  CS2R R96, SRZ ;  /* 0x0000000000607805 */ /* 0x000fe4000001ff00 */
[----:B------:R-:W-:Y:S02]  /*0200*/  CS2R R98, SRZ ;  /* 0x0000000000627805 */ /* 0x000fe4000001ff00 */
[----:B0-----:R-:W-:Y:S01]  /*0210*/  I2FP.F32.U32 R5, UR4 ;  /* 0x0000000400057c45 */ /* 0x001fe20008201000 */
[----:B------:R-:W-:Y:S01]  /*0220*/  ULDC UR4, c[0x0][0x150] ;  /* 0x0000540000047ab9 */ /* 0x000fe20000000800 */
[----:B------:R-:W-:-:S02]  /*0230*/  LEA.HI R3, R3, R0, RZ, 0x6 ;  /* 0x0000000003037211 */ /* 0x000fc400078f30ff */
[----:B------:R-:W-:Y:S02]  /*0240*/  CS2R R100, SRZ ;  /* 0x0000000000647805 */ /* 0x000fe4000001ff00 */
[----:B--2---:R-:W-:Y:S01]  /*0250*/  LOP3.LUT R12, R247, 0x7f, RZ, 0xc0, !PT ;  /* 0x0000007ff70c7812 */ /* 0x004fe200078ec0ff */
[----:B------:R-:W-:Y:S01]  /*0260*/  FMUL R5, R5, UR4 ;  /* 0x0000000405057c20 */ /* 0x000fe20008400000 */
[----:B------:R-:W-:Y:S02]  /*0270*/  SHF.R.S32.HI R3, RZ, 0x6, R3 ;  /* 0x00000006ff037819 */ /* 0x000fe40000011403 */
[----:B------:R-:W-:Y:S01]  /*0280*/  CS2R R102, SRZ ;  /* 0x0000000000667805 */ /* 0x000fe2000001ff00 */
[----:B---3--:R-:W-:Y:S01]  /*0290*/  VIADD R16, R16, 0x1f ;  /* 0x0000001f10107836 */ /* 0x008fe20000000000 */
[----:B------:R-:W-:Y:S02]  /*02a0*/  CS2R R104, SRZ ;  /* 0x0000000000687805 */ /* 0x000fe4000001ff00 */
[----:B------:R-:W-:Y:S01]  /*02b0*/  CS2R R106, SRZ ;  /* 0x00000000006a7805 */ /* 0x000fe2000001ff00 */
[----:B------:R-:W-:Y:S01]  /*02c0*/  IMAD.SHL.U32 R4, R3, 0x8, RZ ;  /* 0x0000000803047824 */ /* 0x000fe200078e00ff */
[----:B------:R-:W0:Y:S01]  /*02d0*/  F2I.U32.TRUNC.NTZ R5, R5 ;  /* 0x0000000500057305 */ /* 0x000e22000020f000 */
[----:B------:R-:W-:-:S02]  /*02e0*/  CS2R R108, SRZ ;  /* 0x00000000006c7805 */ /* 0x000fc4000001ff00 */
[----:B------:R-:W-:Y:S02]  /*02f0*/  CS2R R110, SRZ ;  /* 0x00000000006e7805 */ /* 0x000fe4000001ff00 */
[----:B------:R-:W-:Y:S02]  /*0300*/  CS2R R112, SRZ ;  /* 0x0000000000707805 */ /* 0x000fe4000001ff00 */
[----:B------:R-:W-:Y:S01]  /*0310*/  IABS R9, R4 ;  /* 0x0000000400097213 */ /* 0x000fe20000000000 */
[----:B-1----:R-:W-:Y:S01]  /*0320*/  USHF.L.U32 UR5, UR12, 0x8, URZ ;  /* 0x000000080c057899 */ /* 0x002fe2000800063f */
[----:B------:R-:W-:Y:S01]  /*0330*/  CS2R R114, SRZ ;  /* 0x0000000000727805 */ /* 0x000fe2000001ff00 */
[----:B------:R-:W-:Y:S01]  /*0340*/  ULEA UR12, UR12, UR6, 0x18 ;  /* 0x000000060c0c7291 */ /* 0x000fe2000f8ec03f */
[----:B------:R-:W1:Y:S01]  /*0350*/  I2F.RP R0, R9 ;  /* 0x0000000900007306 */ /* 0x000e620000209400 */
[----:B------:R-:W-:Y:S01]  /*0360*/  ULOP3.LUT UR5, UR5, 0x100, URZ, 0xc0, !UPT ;  /* 0x0000010005057892 */ /* 0x000fe2000f8ec03f */
[----:B------:R-:W-:-:S02]  /*0370*/  CS2R R116, SRZ ;  /* 0x0000000000747805 */ /* 0x000fc4000001ff00 */
[----:B------:R-:W-:Y:S02]  /*0380*/  CS2R R118, SRZ ;  /* 0x0000000000767805 */ /* 0x000fe4000001ff00 */
[----:B------:R-:W-:Y:S02]  /*0390*/  CS2R R56, SRZ ;  /* 0x0000000000387805 */ /* 0x000fe4000001ff00 */
[----:B------:R-:W-:Y:S02]  /*03a0*/  CS2R R58, SRZ ;  /* 0x00000000003a7805 */ /* 0x000fe4000001ff00 */
[----:B------:R-:W-:Y:S02]  /*03b0*/  CS2R R60, SRZ ;  /* 0x00000000003c7805 */ /* 0x000fe4000001ff00 */
[----:B0-----:R-:W-:Y:S02]  /*03c0*/  IABS R13, R5 ;  /* 0x00000005000d7213 */ /* 0x001fe40000000000 */
[----:B------:R-:W-:-:S02]  /*03d0*/  CS2R R62, SRZ ;  /* 0x00000000003e7805 */ /* 0x000fc4000001ff00 */
[----:B------:R-:W-:Y:S02]  /*03e0*/  CS2R R64, SRZ ;  /* 0x0000000000407805 */ /* 0x000fe4000001ff00 */
[----:B------:R-:W-:Y:S02]  /*03f0*/  CS2R R66, SRZ ;  /* 0x0000000000427805 */ /* 0x000fe4000001ff00 */
[----:B------:R-:W-:Y:S02]  /*0400*/  CS2R R68, SRZ ;  /* 0x0000000000447805 */ /* 0x000fe4000001ff00 */
[----:B------:R-:W-:Y:S02]  /*0410*/  CS2R R70, SRZ ;  /* 0x0000000000467805 */ /* 0x000fe4000001ff00 */
[----:B------:R-:W-:Y:S02]  /*0420*/  CS2R R72, SRZ ;  /* 0x0000000000487805 */ /* 0x000fe4000001ff00 */
[----:B------:R-:W-:Y:S01]  /*0430*/  CS2R R74, SRZ ;  /* 0x00000000004a7805 */ /* 0x000fe2000001ff00 */
[----:B-1----:R-:W0:Y:S01]  /*0440*/  MUFU.RCP R0, R0 ;  /* 0x0000000000007308 */ /* 0x002e220000001000 */
[----:B------:R-:W-:-:S02]  /*0450*/  CS2R R76, SRZ ;  /* 0x00000000004c7805 */ /* 0x000fc4000001ff00 */
[----:B------:R-:W-:Y:S02]  /*0460*/  CS2R R78, SRZ ;  /* 0x00000000004e7805 */ /* 0x000fe4000001ff00 */
[----:B------:R-:W-:Y:S02]  /*0470*/  CS2R R80, SRZ ;  /* 0x0000000000507805 */ /* 0x000fe4000001ff00 */
[----:B------:R-:W-:Y:S02]  /*0480*/  CS2R R82, SRZ ;  /* 0x0000000000527805 */ /* 0x000fe4000001ff00 */
[----:B------:R-:W-:Y:S02]  /*0490*/  CS2R R84, SRZ ;  /* 0x0000000000547805 */ /* 0x000fe4000001ff00 */
[----:B------:R-:W-:Y:S02]  /*04a0*/  CS2R R86, SRZ ;  /* 0x0000000000567805 */ /* 0x000fe4000001ff00 */
        /* <DEDUP_REMOVED lines=9> */
[----:B------:R-:W-:Y:S01]  /*0540*/  CS2R R42, SRZ ;  /* 0x00000000002a7805 */ /* 0x000fe2000001ff00 */
[----:B0-----:R-:W-:Y:S01]  /*0550*/  VIADD R2, R0, 0xffffffe ;  /* 0x0ffffffe00027836 */ /* 0x001fe20000000000 */
[----:B------:R-:W-:Y:S02]  /*0560*/  IABS R0, R4 ;  /* 0x0000000400007213 */ /* 0x000fe40000000000 */
[----:B------:R-:W-:Y:S02]  /*0570*/  CS2R R44, SRZ ;  /* 0x00000000002c7805 */ /* 0x000fe4000001ff00 */
[----:B------:R-:W-:Y:S01]  /*0580*/  CS2R R46, SRZ ;  /* 0x00000000002e7805 */ /* 0x000fe2000001ff00 */
[----:B------:R0:W1:Y:S01]  /*0590*/  F2I.FTZ.U32.TRUNC.NTZ R3, R2 ;  /* 0x0000000200037305 */ /* 0x000062000021f000 */
[----:B------:R-:W-:Y:S01]  /*05a0*/  CS2R R48, SRZ ;  /* 0x0000000000307805 */ /* 0x000fe2000001ff00 */
[----:B------:R-:W-:Y:S01]  /*05b0*/  IMAD.MOV R0, RZ, RZ, -R0 ;  /* 0x000000ffff007224 */ /* 0x000fe200078e0a00 */
[----:B------:R-:W-:-:S02]  /*05c0*/  CS2R R50, SRZ ;  /* 0x0000000000327805 */ /* 0x000fc4000001ff00 */
[----:B------:R-:W-:Y:S02]  /*05d0*/  CS2R R52, SRZ ;  /* 0x0000000000347805 */ /* 0x000fe4000001ff00 */
[----:B------:R-:W-:Y:S01]  /*05e0*/  CS2R R54, SRZ ;  /* 0x0000000000367805 */ /* 0x000fe2000001ff00 */
[----:B0-----:R-:W-:Y:S02]  /*05f0*/  IMAD.MOV.U32 R2, RZ, RZ, RZ ;  /* 0x000000ffff027224 */ /* 0x001fe400078e00ff */
[----:B-1----:R-:W-:-:S04]  /*0600*/  IMAD.MOV R8, RZ, RZ, -R3 ;  /* 0x000000ffff087224 */ /* 0x002fc800078e0a03 */
[----:B------:R-:W-:-:S04]  /*0610*/  IMAD R11, R8, R9, RZ ;  /* 0x00000009080b7224 */ /* 0x000fc800078e02ff */
[----:B------:R-:W-:-:S06]  /*0620*/  IMAD.HI.U32 R2, R3, R11, R2 ;  /* 0x0000000b03027227 */ /* 0x000fcc00078e0002 */
[----:B------:R-:W-:-:S04]  /*0630*/  IMAD.HI.U32 R2, R2, R13, RZ ;  /* 0x0000000d02027227 */ /* 0x000fc800078e00ff */
[----:B------:R-:W-:-:S05]  /*0640*/  IMAD R0, R2, R0, R13 ;  /* 0x0000000002007224 */ /* 0x000fca00078e020d */
[----:B------:R-:W-:-:S13]  /*0650*/  ISETP.GT.U32.AND P1, PT, R9, R0, PT ;  /* 0x000000000900720c */ /* 0x000fda0003f24070 */
[----:B------:R-:W-:Y:S02]  /*0660*/  @!P1 IMAD.IADD R0, R0, 0x1, -R9 ;  /* 0x0000000100009824 */ /* 0x000fe400078e0a09 */
[----:B------:R-:W-:Y:S01]  /*0670*/  @!P1 VIADD R2, R2, 0x1 ;  /* 0x0000000102029836 */ /* 0x000fe20000000000 */
[----:B------:R-:W-:Y:S02]  /*0680*/  ISETP.NE.AND P1, PT, R4, RZ, PT ;  /* 0x000000ff0400720c */ /* 0x000fe40003f25270 */
[----:B------:R-:W-:Y:S02]  /*0690*/  ISETP.GE.U32.AND P0, PT, R0, R9, PT ;  /* 0x000000090000720c */ /* 0x000fe40003f06070 */
[----:B------:R-:W-:-:S04]  /*06a0*/  LOP3.LUT R0, R5, R4, RZ, 0x3c, !PT ;  /* 0x0000000405007212 */ /* 0x000fc800078e3cff */
[----:B------:R-:W-:Y:S01]  /*06b0*/  ISETP.GE.AND P2, PT, R0, RZ, PT ;  /* 0x000000ff0000720c */ /* 0x000fe20003f46270 */
[----:B------:R-:W-:-:S05]  /*06c0*/  VIADD R0, R6, 0x1ff ;  /* 0x000001ff06007836 */ /* 0x000fca0000000000 */
[----:B------:R-:W-:Y:S01]  /*06d0*/  SHF.R.S32.HI R3, RZ, 0x1f, R0 ;  /* 0x0000001fff037819 */ /* 0x000fe20000011400 */
[----:B------:R-:W-:-:S03]  /*06e0*/  @P0 VIADD R2, R2, 0x1 ;  /* 0x0000000102020836 */ /* 0x000fc60000000000 */
[----:B------:R-:W-:-:S03]  /*06f0*/  LEA.HI R3, R3, R0, RZ, 0x9 ;  /* 0x0000000003037211 */ /* 0x000fc600078f48ff */
[----:B------:R-:W-:Y:S01]  /*0700*/  @!P2 IMAD.MOV R2, RZ, RZ, -R2 ;  /* 0x000000ffff02a224 */ /* 0x000fe200078e0a02 */
[----:B------:R-:W-:-:S05]  /*0710*/  @!P1 LOP3.LUT R2, RZ, R4, RZ, 0x33, !PT ;  /* 0x00000004ff029212 */ /* 0x000fca00078e33ff */
[----:B------:R-:W-:Y:S02]  /*0720*/  IMAD.SHL.U32 R8, R2, 0x8, RZ ;  /* 0x0000000802087824 */ /* 0x000fe400078e00ff */
[----:B------:R-:W-:-:S03]  /*0730*/  IMAD.MOV R2, RZ, RZ, -R2 ;  /* 0x000000ffff027224 */ /* 0x000fc600078e0a02 */
[----:B------:R-:W-:Y:S01]  /*0740*/  LEA.HI.SX32 R3, R3, -R8, 0x17 ;  /* 0x8000000803037211 */ /* 0x000fe200078fbaff */
[----:B------:R-:W-:-:S03]  /*0750*/  IMAD R4, R4, R2, R5 ;  /* 0x0000000204047224 */ /* 0x000fc600078e0205 */
[----:B------:R-:W-:Y:S02]  /*0760*/  VIMNMX R13, R3, 0x8, PT ;  /* 0x00000008030d7848 */ /* 0x000fe40003fe0100 */
[----:B------:R-:W-:Y:S02]  /*0770*/  IABS R11, R4 ;  /* 0x00000004000b7213 */ /* 0x000fe40000000000 */
[----:B------:R-:W-:-:S04]  /*0780*/  IABS R9, R13 ;  /* 0x0000000d00097213 */ /* 0x000fc80000000000 */
[----:B------:R-:W0:Y:S08]  /*0790*/  I2F.RP R0, R9 ;  /* 0x0000000900007306 */ /* 0x000e300000209400 */
[----:B0-----:R-:W0:Y:S02]  /*07a0*/  MUFU.RCP R0, R0 ;  /* 0x0000000000007308 */ /* 0x001e240000001000 */
[----:B0-----:R-:W-:-:S06]  /*07b0*/  VIADD R3, R0, 0xffffffe ;  /* 0x0ffffffe00037836 */ /* 0x001fcc0000000000 */
[----:B------:R-:W0:Y:S02]  /*07c0*/  F2I.FTZ.U32.TRUNC.NTZ R3, R3 ;  /* 0x0000000300037305 */ /* 0x000e24000021f000 */
[----:B0-----:R-:W-:-:S04]  /*07d0*/  IMAD.MOV R10, RZ, RZ, -R3 ;  /* 0x000000ffff0a7224 */ /* 0x001fc800078e0a03 */
[----:B------:R-:W-:Y:S01]  /*07e0*/  IMAD.MOV.U32 R2, RZ, RZ, R10 ;  /* 0x000000ffff027224 */ /* 0x000fe200078e000a */
[----:B------:R-:W-:-:S03]  /*07f0*/  IABS R10, R13 ;  /* 0x0000000d000a7213 */ /* 0x000fc60000000000 */
[----:B------:R-:W-:Y:S02]  /*0800*/  IMAD R5, R2, R9, RZ ;  /* 0x0000000902057224 */ /* 0x000fe400078e02ff */
[----:B------:R-:W-:Y:S02]  /*0810*/  IMAD.MOV.U32 R2, RZ, RZ, RZ ;  /* 0x000000ffff027224 */ /* 0x000fe400078e00ff */
[----:B------:R-:W-:Y:S02]  /*0820*/  IMAD.MOV R0, RZ, RZ, -R10 ;  /* 0x000000ffff007224 */ /* 0x000fe400078e0a0a */
        /* <DEDUP_REMOVED lines=9> */
[----:B------:R-:W-:-:S07]  /*08c0*/  ISETP.GE.AND P2, PT, R0, RZ, PT ;  /* 0x000000ff0000720c */ /* 0x000fce0003f46270 */
[----:B------:R-:W-:Y:S01]  /*08d0*/  @P0 VIADD R2, R2, 0x1 ;  /* 0x0000000102020836 */ /* 0x000fe20000000000 */
[----:B------:R-:W-:-:S05]  /*08e0*/  ISETP.GE.AND P0, PT, R16, 0x20, PT ;  /* 0x000000201000780c */ /* 0x000fca0003f06270 */
[----:B------:R-:W-:Y:S01]  /*08f0*/  @!P2 IMAD.MOV R2, RZ, RZ, -R2 ;  /* 0x000000ffff02a224 */ /* 0x000fe200078e0a02 */
[----:B------:R-:W-:-:S05]  /*0900*/  @!P1 LOP3.LUT R2, RZ, R13, RZ, 0x33, !PT ;  /* 0x0000000dff029212 */ /* 0x000fca00078e33ff */
[----:B------:R-:W-:-:S04]  /*0910*/  IMAD.MOV R0, RZ, RZ, -R2 ;  /* 0x000000ffff007224 */ /* 0x000fc800078e0a02 */
[----:B------:R-:W-:Y:S02]  /*0920*/  IMAD R0, R13, R0, R4 ;  /* 0x000000000d007224 */ /* 0x000fe400078e0204 */
[----:B------:R-:W-:Y:S02]  /*0930*/  IMAD.SHL.U32 R4, R2, 0x40, RZ ;  /* 0x0000004002047824 */ /* 0x000fe400078e00ff */
[----:B------:R-:W-:-:S05]  /*0940*/  IMAD.IADD R0, R8, 0x1, R0 ;  /* 0x0000000108007824 */ /* 0x000fca00078e0200 */
[----:B------:R-:W-:-:S13]  /*0950*/  R2UR UR4, R0 ;  /* 0x00000000000472ca */ /* 0x000fda00000e0000 */
[----:B------:R-:W-:-:S06]  /*0960*/  ULEA UR4, UR4, UR5, 0x9 ;  /* 0x0000000504047291 */ /* 0x000fcc000f8e483f */
[----:B------:R-:W-:-:S04]  /*0970*/  VIADD R3, R12, UR4 ;  /* 0x000000040c037c36 */ /* 0x000fc80008000000 */
[----:B------:R-:W-:Y:S01]  /*0980*/  VIADD R5, R3, 0x80 ;  /* 0x0000008003057836 */ /* 0x000fe20000000000 */
[----:B------:R-:W-:Y:S06]  /*0990*/  @!P0 BRA `(.L_x_0) ;  /* 0x0000005400b48947 */ /* 0x000fec0003800000 */
[----:B------:R-:W-:Y:S01]  /*09a0*/  IABS R17, R6 ;  /* 0x0000000600117213 */ /* 0x000fe20000000000 */
[----:B------:R-:W0:Y:S01]  /*09b0*/  LDC R252, c[0x0][0x238] ;  /* 0x00008e00fffc7b82 */ /* 0x000e220000000800 */
[----:B------:R-:W-:Y:S01]  /*09c0*/  IABS R27, R7 ;  /* 0x00000007001b7213 */ /* 0x000fe20000000000 */
[----:B------:R-:W-:Y:S01]  /*09d0*/  ULDC UR4, c[0x0][0x240] ;  /* 0x0000900000047ab9 */ /* 0x000fe20000000800 */
[----:B------:R-:W1:Y:S01]  /*09e0*/  I2F.RP R2, R17 ;  /* 0x0000001100027306 */ /* 0x000e620000209400 */
[C---:B------:R-:W-:Y:S01]  /*09f0*/  LEA.HI R14, R247.reuse, R4, RZ, 0x1b ;  /* 0x00000004f70e7211 */ /* 0x040fe200078fd8ff */
[----:B------:R-:W-:Y:S01]  /*0a00*/  ULDC.64 UR8, c[0x0][0x218] ;  /* 0x0000860000087ab9 */ /* 0x000fe20000000a00 */
[----:B------:R-:W-:Y:S01]  /*0a10*/  ULDC UR10, c[0x0][0x234] ;  /* 0x00008d00000a7ab9 */ /* 0x000fe20000000800 */
[----:B------:R-:W-:Y:S01]  /*0a20*/  USHF.R.U32.HI UR13, URZ, 0x4, UR12 ;  /* 0x000000043f0d7899 */ /* 0x000fe2000801160c */
[----:B------:R-:W-:Y:S01]  /*0a30*/  IMAD.SHL.U32 R246, R247, 0x20, RZ ;  /* 0x00000020f7f67824 */ /* 0x000fe200078e00ff */
[----:B------:R-:W-:Y:S01]  /*0a40*/  ULDC UR7, c[0x0][0x23c] ;  /* 0x00008f0000077ab9 */ /* 0x000fe20000000800 */
[----:B------:R-:W-:Y:S01]  /*0a50*/  VIADD R15, R14, 0x3c ;  /* 0x0000003c0e0f7836 */ /* 0x000fe20000000000 */
[----:B------:R-:W2:Y:S01]  /*0a60*/  I2F.RP R0, R27 ;  /* 0x0000001b00007306 */ /* 0x000ea20000209400 */
[----:B------:R-:W-:Y:S01]  /*0a70*/  USGXT.U32 UR13, UR13, 0xe ;  /* 0x0000000e0d0d789a */ /* 0x000fe20008000000 */
[----:B------:R-:W-:Y:S01]  /*0a80*/  CS2R R120, SRZ ;  /* 0x0000000000787805 */ /* 0x000fe2000001ff00 */
[----:B------:R-:W-:Y:S01]  /*0a90*/  UIADD3 UR5, UR12, 0x2000, URZ ;  /* 0x000020000c057890 */ /* 0x000fe2000fffe03f */
[----:B------:R-:W-:Y:S01]  /*0aa0*/  ISETP.GE.AND P1, PT, R15, RZ, PT ;  /* 0x000000ff0f00720c */ /* 0x000fe20003f26270 */
[----:B------:R-:W-:Y:S01]  /*0ab0*/  ULDC UR11, c[0x0][0x230] ;  /* 0x00008c00000b7ab9 */ /* 0x000fe20000000800 */
[----:B------:R-:W-:Y:S01]  /*0ac0*/  ULDC UR18, c[0x0][0x210] ;  /* 0x0000840000127ab9 */ /* 0x000fe20000000800 */
[----:B------:R-:W-:Y:S01]  /*0ad0*/  USHF.L.U32 UR24, UR7, 0x5, URZ ;  /* 0x0000000507187899 */ /* 0x000fe2000800063f */
[----:B-1----:R-:W1:Y:S01]  /*0ae0*/  MUFU.RCP R2, R2 ;  /* 0x0000000200027308 */ /* 0x002e620000001000 */
[----:B------:R-:W-:Y:S01]  /*0af0*/  USHF.R.U32.HI UR5, URZ, 0x4, UR5 ;  /* 0x000000043f057899 */ /* 0x000fe20008011605 */
[----:B------:R-:W-:-:S02]  /*0b00*/  CS2R R122, SRZ ;  /* 0x00000000007a7805 */ /* 0x000fc4000001ff00 */
[----:B------:R-:W-:Y:S02]  /*0b10*/  CS2R R124, SRZ ;  /* 0x00000000007c7805 */ /* 0x000fe4000001ff00 */
[----:B------:R-:W-:Y:S01]  /*0b20*/  CS2R R126, SRZ ;  /* 0x00000000007e7805 */ /* 0x000fe2000001ff00 */
[C---:B0-----:R-:W-:Y:S01]  /*0b30*/  IMAD R173, R252.reuse, 0x1f, RZ ;  /* 0x0000001ffcad7824 */ /* 0x041fe200078e02ff */
[----:B------:R-:W-:Y:S01]  /*0b40*/  SHF.R.S32.HI R251, RZ, 0x1f, R252 ;  /* 0x0000001ffffb7819 */ /* 0x000fe200000114fc */
[C---:B------:R-:W-:Y:S01]  /*0b50*/  IMAD R174, R252.reuse, 0x1e, RZ ;  /* 0x0000001efcae7824 */ /* 0x040fe200078e02ff */
[----:B--2---:R-:W0:Y:S01]  /*0b60*/  MUFU.RCP R0, R0 ;  /* 0x0000000000007308 */ /* 0x004e220000001000 */
[C---:B------:R-:W-:Y:S01]  /*0b70*/  IMAD R175, R252.reuse, 0x1d, RZ ;  /* 0x0000001dfcaf7824 */ /* 0x040fe200078e02ff */
[----:B------:R-:W-:Y:S01]  /*0b80*/  SHF.R.S32.HI R182, RZ, 0x1f, R173 ;  /* 0x0000001fffb67819 */ /* 0x000fe200000114ad */
[C---:B------:R-:W-:Y:S01]  /*0b90*/  IMAD R176, R252.reuse, 0x1c, RZ ;  /* 0x0000001cfcb07824 */ /* 0x040fe200078e02ff */
[----:B------:R-:W-:Y:S01]  /*0ba0*/  SHF.R.S32.HI R183, RZ, 0x1f, R174 ;  /* 0x0000001fffb77819 */ /* 0x000fe200000114ae */
[C---:B------:R-:W-:Y:S01]  /*0bb0*/  IMAD R177, R252.reuse, 0x1b, RZ ;  /* 0x0000001bfcb17824 */ /* 0x040fe200078e02ff */
[----:B------:R-:W-:Y:S01]  /*0bc0*/  SHF.R.S32.HI R184, RZ, 0x1f, R175 ;  /* 0x0000001fffb87819 */ /* 0x000fe200000114af */
[----:B------:R-:W-:Y:S01]  /*0bd0*/  IMAD R178, R252, 0x1a, RZ ;  /* 0x0000001afcb27824 */ /* 0x000fe200078e02ff */
[----:B------:R-:W-:Y:S01]  /*0be0*/  SHF.R.S32.HI R185, RZ, 0x1f, R176 ;  /* 0x0000001fffb97819 */ /* 0x000fe200000114b0 */
[----:B-1----:R-:W-:Y:S01]  /*0bf0*/  VIADD R10, R2, 0xffffffe ;  /* 0x0ffffffe020a7836 */ /* 0x002fe20000000000 */
[----:B------:R-:W-:Y:S01]  /*0c00*/  IABS R2, R3 ;  /* 0x0000000300027213 */ /* 0x000fe20000000000 */
[C---:B------:R-:W-:Y:S01]  /*0c10*/  IMAD R179, R252.reuse, 0x19, RZ ;  /* 0x00000019fcb37824 */ /* 0x040fe200078e02ff */
[----:B------:R-:W-:Y:S01]  /*0c20*/  SHF.R.S32.HI R186, RZ, 0x1f, R177 ;  /* 0x0000001fffba7819 */ /* 0x000fe200000114b1 */
[----:B------:R1:W2:Y:S01]  /*0c30*/  F2I.FTZ.U32.TRUNC.NTZ R11, R10 ;  /* 0x0000000a000b7305 */ /* 0x0002a2000021f000 */
[C---:B------:R-:W-:Y:S01]  /*0c40*/  IMAD R180, R252.reuse, 0x18, RZ ;  /* 0x00000018fcb47824 */ /* 0x040fe200078e02ff */
[----:B------:R-:W-:Y:S01]  /*0c50*/  SHF.R.S32.HI R187, RZ, 0x1f, R178 ;  /* 0x0000001fffbb7819 */ /* 0x000fe200000114b2 */
[----:B------:R-:W-:Y:S01]  /*0c60*/  IMAD R181, R252, 0x17, RZ ;  /* 0x00000017fcb57824 */ /* 0x000fe200078e02ff */
[----:B------:R-:W-:Y:S01]  /*0c70*/  SHF.R.S32.HI R172, RZ, 0x1f, R179 ;  /* 0x0000001fffac7819 */ /* 0x000fe200000114b3 */
[----:B0-----:R-:W-:Y:S01]  /*0c80*/  VIADD R8, R0, 0xffffffe ;  /* 0x0ffffffe00087836 */ /* 0x001fe20000000000 */
[----:B------:R-:W-:Y:S01]  /*0c90*/  SHF.R.S32.HI R170, RZ, 0x1f, R180 ;  /* 0x0000001fffaa7819 */ /* 0x000fe200000114b4 */
[----:B------:R-:W-:Y:S01]  /*0ca0*/  IMAD R171, R252, 0x16, RZ ;  /* 0x00000016fcab7824 */ /* 0x000fe200078e02ff */
[----:B------:R-:W-:Y:S01]  /*0cb0*/  SHF.R.S32.HI R168, RZ, 0x1f, R181 ;  /* 0x0000001fffa87819 */ /* 0x000fe200000114b5 */
[----:B------:R-:W0:Y:S01]  /*0cc0*/  F2I.FTZ.U32.TRUNC.NTZ R9, R8 ;  /* 0x0000000800097305 */ /* 0x000e22000021f000 */
[----:B-1----:R-:W-:Y:S01]  /*0cd0*/  IMAD.MOV.U32 R10, RZ, RZ, RZ ;  /* 0x000000ffff0a7224 */ /* 0x002fe200078e00ff */
[----:B------:R-:W-:-:S02]  /*0ce0*/  CS2R R128, SRZ ;  /* 0x0000000000807805 */ /* 0x000fc4000001ff00 */
[----:B------:R-:W-:Y:S01]  /*0cf0*/  SHF.R.S32.HI R166, RZ, 0x1f, R171 ;  /* 0x0000001fffa67819 */ /* 0x000fe200000114ab */
[C---:B------:R-:W-:Y:S01]  /*0d00*/  IMAD R169, R252.reuse, 0x15, RZ ;  /* 0x00000015fca97824 */ /* 0x040fe200078e02ff */
[----:B------:R-:W-:Y:S01]  /*0d10*/  CS2R R130, SRZ ;  /* 0x0000000000827805 */ /* 0x000fe2000001ff00 */
[----:B--2---:R-:W-:Y:S01]  /*0d20*/  IMAD.MOV R12, RZ, RZ, -R11 ;  /* 0x000000ffff0c7224 */ /* 0x004fe200078e0a0b */
[----:B------:R-:W-:Y:S01]  /*0d30*/  CS2R R132, SRZ ;  /* 0x0000000000847805 */ /* 0x000fe2000001ff00 */
[----:B------:R-:W-:Y:S01]  /*0d40*/  IMAD R167, R252, 0x14, RZ ;  /* 0x00000014fca77824 */ /* 0x000fe200078e02ff */
[----:B------:R-:W-:Y:S01]  /*0d50*/  SHF.R.S32.HI R164, RZ, 0x1f, R169 ;  /* 0x0000001fffa47819 */ /* 0x000fe200000114a9 */
[----:B------:R-:W-:Y:S01]  /*0d60*/  IMAD R13, R12, R17, RZ ;  /* 0x000000110c0d7224 */ /* 0x000fe200078e02ff */
[----:B------:R-:W-:Y:S01]  /*0d70*/  IABS R12, R5 ;  /* 0x00000005000c7213 */ /* 0x000fe20000000000 */
[----:B------:R-:W-:Y:S01]  /*0d80*/  IMAD R165, R252, 0x13, RZ ;  /* 0x00000013fca57824 */ /* 0x000fe200078e02ff */
[----:B------:R-:W-:Y:S01]  /*0d90*/  SHF.R.S32.HI R162, RZ, 0x1f, R167 ;  /* 0x0000001fffa27819 */ /* 0x000fe200000114a7 */
[----:B------:R-:W-:Y:S01]  /*0da0*/  IMAD.HI.U32 R11, R11, R13, R10 ;  /* 0x0000000d0b0b7227 */ /* 0x000fe200078e000a */
[----:B------:R-:W-:-:S02]  /*0db0*/  IABS R10, R15 ;  /* 0x0000000f000a7213 */ /* 0x000fc40000000000 */
[----:B------:R-:W-:Y:S02]  /*0dc0*/  CS2R R134, SRZ ;  /* 0x0000000000867805 */ /* 0x000fe4000001ff00 */
[----:B------:R-:W-:Y:S01]  /*0dd0*/  SHF.R.S32.HI R159, RZ, 0x1f, R165 ;  /* 0x0000001fff9f7819 */ /* 0x000fe200000114a5 */
[----:B0-----:R-:W-:Y:S01]  /*0de0*/  IMAD.MOV R8, RZ, RZ, -R9 ;  /* 0x000000ffff087224 */ /* 0x001fe200078e0a09 */
[----:B------:R-:W-:Y:S01]  /*0df0*/  CS2R R136, SRZ ;  /* 0x0000000000887805 */ /* 0x000fe2000001ff00 */
[C---:B------:R-:W-:Y:S01]  /*0e00*/  IMAD.HI.U32 R0, R11.reuse, R12, RZ ;  /* 0x0000000c0b007227 */ /* 0x040fe200078e00ff */
[----:B------:R-:W-:Y:S02]  /*0e10*/  CS2R R138, SRZ ;  /* 0x00000000008a7805 */ /* 0x000fe4000001ff00 */
[----:B------:R-:W-:Y:S02]  /*0e20*/  CS2R R140, SRZ ;  /* 0x00000000008c7805 */ /* 0x000fe4000001ff00 */
[----:B------:R-:W-:Y:S01]  /*0e30*/  CS2R R142, SRZ ;  /* 0x00000000008e7805 */ /* 0x000fe2000001ff00 */
[----:B------:R-:W-:Y:S01]  /*0e40*/  IMAD.HI.U32 R11, R11, R2, RZ ;  /* 0x000000020b0b7227 */ /* 0x000fe200078e00ff */
[----:B------:R-:W-:-:S02]  /*0e50*/  CS2R R144, SRZ ;  /* 0x0000000000907805 */ /* 0x000fc4000001ff00 */
[----:B------:R-:W-:Y:S02]  /*0e60*/  CS2R R146, SRZ ;  /* 0x0000000000927805 */ /* 0x000fe4000001ff00 */
[----:B------:R-:W-:Y:S01]  /*0e70*/  CS2R R148, SRZ ;  /* 0x0000000000947805 */ /* 0x000fe2000001ff00 */
[----:B------:R-:W-:Y:S01]  /*0e80*/  IMAD R13, R8, R27, RZ ;  /* 0x0000001b080d7224 */ /* 0x000fe200078e02ff */
[----:B------:R-:W-:Y:S01]  /*0e90*/  CS2R R150, SRZ ;  /* 0x0000000000967805 */ /* 0x000fe2000001ff00 */
[----:B------:R-:W-:Y:S01]  /*0ea0*/  IMAD.MOV.U32 R8, RZ, RZ, RZ ;  /* 0x000000ffff087224 */ /* 0x000fe200078e00ff */
[----:B------:R-:W-:Y:S01]  /*0eb0*/  CS2R R88, SRZ ;  /* 0x0000000000587805 */ /* 0x000fe2000001ff00 */
[----:B------:R-:W-:Y:S01]  /*0ec0*/  IMAD.MOV R11, RZ, RZ, -R11 ;  /* 0x000000ffff0b7224 */ /* 0x000fe200078e0a0b */
[----:B------:R-:W-:Y:S01]  /*0ed0*/  CS2R R90, SRZ ;  /* 0x00000000005a7805 */ /* 0x000fe2000001ff00 */
[----:B------:R-:W-:Y:S01]  /*0ee0*/  IMAD.MOV R0, RZ, RZ, -R0 ;  /* 0x000000ffff007224 */ /* 0x000fe200078e0a00 */
[----:B------:R-:W-:Y:S01]  /*0ef0*/  CS2R R92, SRZ ;  /* 0x00000000005c7805 */ /* 0x000fe2000001ff00 */
[----:B------:R-:W-:Y:S01]  /*0f00*/  IMAD.HI.U32 R8, R9, R13, R8 ;  /* 0x0000000d09087227 */ /* 0x000fe200078e0008 */
[----:B------:R-:W-:-:S02]  /*0f10*/  SHF.R.S32.HI R9, RZ, 0x1f, R16 ;  /* 0x0000001fff097819 */ /* 0x000fc40000011410 */
[----:B------:R-:W-:Y:S02]  /*0f20*/  CS2R R94, SRZ ;  /* 0x00000000005e7805 */ /* 0x000fe4000001ff00 */
[----:B------:R-:W-:Y:S01]  /*0f30*/  CS2R R96, SRZ ;  /* 0x0000000000607805 */ /* 0x000fe2000001ff00 */
[----:B------:R-:W-:Y:S01]  /*0f40*/  IMAD R13, R17, R11, R2 ;  /* 0x0000000b110d7224 */ /* 0x000fe200078e0202 */
[----:B------:R-:W-:Y:S01]  /*0f50*/  LEA.HI R16, R9, R16, RZ, 0x5 ;  /* 0x0000001009107211 */ /* 0x000fe200078f28ff */
[C---:B------:R-:W-:Y:S01]  /*0f60*/  IMAD R12, R17.reuse, R0, R12 ;  /* 0x00000000110c7224 */ /* 0x040fe200078e020c */
[----:B------:R-:W-:Y:S01]  /*0f70*/  SHF.R.U32.HI R9, RZ, 0x5, R247 ;  /* 0x00000005ff097819 */ /* 0x000fe200000116f7 */
[----:B------:R-:W-:Y:S01]  /*0f80*/  IMAD.HI.U32 R0, R8, R10, RZ ;  /* 0x0000000a08007227 */ /* 0x000fe200078e00ff */
[----:B------:R-:W-:Y:S02]  /*0f90*/  ISETP.GT.U32.AND P2, PT, R17, R13, PT ;  /* 0x0000000d1100720c */ /* 0x000fe40003f44070 */
[----:B------:R-:W-:-:S02]  /*0fa0*/  CS2R R98, SRZ ;  /* 0x0000000000627805 */ /* 0x000fc4000001ff00 */
[----:B------:R-:W-:Y:S01]  /*0fb0*/  ISETP.GT.U32.AND P0, PT, R17, R12, PT ;  /* 0x0000000c1100720c */ /* 0x000fe20003f04070 */
[----:B------:R-:W-:Y:S01]  /*0fc0*/  IMAD.MOV R0, RZ, RZ, -R0 ;  /* 0x000000ffff007224 */ /* 0x000fe200078e0a00 */
[----:B------:R-:W-:Y:S01]  /*0fd0*/  SGXT.U32 R9, R9, 0x2 ;  /* 0x000000020909781a */ /* 0x000fe20000000000 */
[----:B------:R-:W-:Y:S01]  /*0fe0*/  VIADD R2, R14, 0x1c ;  /* 0x0000001c0e027836 */ /* 0x000fe20000000000 */
[----:B------:R-:W-:Y:S01]  /*0ff0*/  CS2R R100, SRZ ;  /* 0x0000000000647805 */ /* 0x000fe2000001ff00 */
[----:B------:R-:W-:Y:S01]  /*1000*/  IMAD R0, R27, R0, R10 ;  /* 0x000000001b007224 */ /* 0x000fe200078e020a */
[----:B------:R-:W-:Y:S01]  /*1010*/  LOP3.LUT R28, R4, R9, RZ, 0xfc, !PT ;  /* 0x00000009041c7212 */ /* 0x000fe200078efcff */
[C---:B------:R-:W-:Y:S01]  /*1020*/  IMAD R163, R252.reuse, 0x12, RZ ;  /* 0x00000012fca37824 */ /* 0x040fe200078e02ff */
[----:B------:R-:W-:Y:S01]  /*1030*/  IABS R14, R2 ;  /* 0x00000002000e7213 */ /* 0x000fe20000000000 */
[----:B------:R-:W-:Y:S01]  /*1040*/  IMAD R161, R252, 0x11, RZ ;  /* 0x00000011fca17824 */ /* 0x000fe200078e02ff */
[C---:B------:R-:W-:Y:S01]  /*1050*/  LOP3.LUT R9, R28.reuse, 0x34, RZ, 0xfc, !PT ;  /* 0x000000341c097812 */ /* 0x040fe200078efcff */
[--C-:B------:R-:W-:Y:S01]  /*1060*/  @!P2 IMAD.IADD R13, R13, 0x1, -R17.reuse ;  /* 0x000000010d0da824 */ /* 0x100fe200078e0a11 */
[----:B------:R-:W-:Y:S01]  /*1070*/  LOP3.LUT R10, R28, 0x30, RZ, 0xfc, !PT ;  /* 0x000000301c0a7812 */ /* 0x000fe200078efcff */
[----:B------:R-:W-:Y:S01]  /*1080*/  @!P0 IMAD.IADD R12, R12, 0x1, -R17 ;  /* 0x000000010c0c8824 */ /* 0x000fe200078e0a11 */
[----:B------:R-:W-:Y:S01]  /*1090*/  ISETP.GE.AND P2, PT, R9, RZ, PT ;  /* 0x000000ff0900720c */ /* 0x000fe20003f46270 */
[----:B------:R-:W-:Y:S01]  /*10a0*/  IMAD.HI.U32 R11, R8, R14, RZ ;  /* 0x0000000e080b7227 */ /* 0x000fe200078e00ff */
[----:B------:R-:W-:-:S02]  /*10b0*/  ISETP.GT.U32.AND P6, PT, R17, R13, PT ;  /* 0x0000000d1100720c */ /* 0x000fc40003fc4070 */
[----:B------:R-:W-:Y:S02]  /*10c0*/  CS2R R102, SRZ ;  /* 0x0000000000667805 */ /* 0x000fe4000001ff00 */
[----:B------:R-:W-:Y:S01]  /*10d0*/  ISETP.GT.U32.AND P5, PT, R17, R12, PT ;  /* 0x0000000c1100720c */ /* 0x000fe20003fa4070 */
[----:B------:R-:W-:Y:S01]  /*10e0*/  IMAD.MOV R11, RZ, RZ, -R11 ;  /* 0x000000ffff0b7224 */ /* 0x000fe200078e0a0b */
[----:B------:R-:W-:Y:S01]  /*10f0*/  IABS R9, R9 ;  /* 0x0000000900097213 */ /* 0x000fe20000000000 */
[----:B------:R-:W-:Y:S01]  /*1100*/  IMAD.SHL.U32 R160, R252, 0x10, RZ ;  /* 0x00000010fca07824 */ /* 0x000fe200078e00ff */
[----:B------:R-:W-:Y:S01]  /*1110*/  IABS R19, R10 ;  /* 0x0000000a00137213 */ /* 0x000fe20000000000 */
[----:B------:R-:W-:Y:S01]  /*1120*/  IMAD R14, R27, R11, R14 ;  /* 0x0000000b1b0e7224 */ /* 0x000fe200078e020e */
[----:B------:R-:W-:Y:S01]  /*1130*/  ISETP.GE.AND P0, PT, R10, RZ, PT ;  /* 0x000000ff0a00720c */ /* 0x000fe20003f06270 */
[----:B------:R-:W-:Y:S01]  /*1140*/  IMAD R158, R252, 0xf, RZ ;  /* 0x0000000ffc9e7824 */ /* 0x000fe200078e02ff */
[----:B------:R-:W-:Y:S01]  /*1150*/  ISETP.GE.AND P3, PT, R2, RZ, PT ;  /* 0x000000ff0200720c */ /* 0x000fe20003f66270 */
[----:B------:R-:W-:Y:S01]  /*1160*/  IMAD.HI.U32 R10, R8, R19, RZ ;  /* 0x00000013080a7227 */ /* 0x000fe200078e00ff */
[----:B------:R-:W-:-:S02]  /*1170*/  LOP3.LUT R2, R28, 0x38, RZ, 0xfc, !PT ;  /* 0x000000381c027812 */ /* 0x000fc400078efcff */
[----:B------:R-:W-:Y:S02]  /*1180*/  CS2R R104, SRZ ;  /* 0x0000000000687805 */ /* 0x000fe4000001ff00 */
[----:B------:R-:W-:Y:S01]  /*1190*/  LOP3.LUT R29, R28, 0x2c, RZ, 0xfc, !PT ;  /* 0x0000002c1c1d7812 */ /* 0x000fe200078efcff */
[--C-:B------:R-:W-:Y:S01]  /*11a0*/  @!P6 IMAD.IADD R13, R13, 0x1, -R17.reuse ;  /* 0x000000010d0de824 */ /* 0x100fe200078e0a11 */
[----:B------:R-:W-:Y:S01]  /*11b0*/  ISETP.GE.AND P6, PT, R5, RZ, PT ;  /* 0x000000ff0500720c */ /* 0x000fe20003fc6270 */
[----:B------:R-:W-:Y:S01]  /*11c0*/  @!P5 IMAD.IADD R12, R12, 0x1, -R17 ;  /* 0x000000010c0cd824 */ /* 0x000fe200078e0a11 */
[----:B------:R-:W-:Y:S01]  /*11d0*/  ISETP.GE.AND P5, PT, R3, RZ, PT ;  /* 0x000000ff0300720c */ /* 0x000fe20003fa6270 */
[----:B------:R-:W-:Y:S01]  /*11e0*/  IMAD.MOV.U32 R17, RZ, RZ, R9 ;  /* 0x000000ffff117224 */ /* 0x000fe200078e0009 */
[----:B------:R-:W-:Y:S01]  /*11f0*/  IABS R15, R2 ;  /* 0x00000002000f7213 */ /* 0x000fe20000000000 */
[----:B------:R-:W-:Y:S01]  /*1200*/  IMAD.MOV R10, RZ, RZ, -R10 ;  /* 0x000000ffff0a7224 */ /* 0x000fe200078e0a0a */
[----:B------:R-:W-:Y:S01]  /*1210*/  ISETP.GE.AND P4, PT, R2, RZ, PT ;  /* 0x000000ff0200720c */ /* 0x000fe20003f86270 */
[----:B------:R-:W-:Y:S01]  /*1220*/  IMAD.HI.U32 R9, R8, R17, RZ ;  /* 0x0000001108097227 */ /* 0x000fe200078e00ff */
[----:B------:R-:W-:-:S02]  /*1230*/  LOP3.LUT R30, R28, 0x28, RZ, 0xfc, !PT ;  /* 0x000000281c1e7812 */ /* 0x000fc400078efcff */
[----:B------:R-:W-:Y:S02]  /*1240*/  CS2R R106, SRZ ;  /* 0x00000000006a7805 */ /* 0x000fe4000001ff00 */
[C---:B------:R-:W-:Y:S01]  /*1250*/  LOP3.LUT R31, R28.reuse, 0x24, RZ, 0xfc, !PT ;  /* 0x000000241c1f7812 */ /* 0x040fe200078efcff */
[----:B------:R-:W-:Y:S01]  /*1260*/  IMAD.MOV R18, RZ, RZ, -R9 ;  /* 0x000000ffff127224 */ /* 0x000fe200078e0a09 */
[----:B------:R-:W-:Y:S01]  /*1270*/  LOP3.LUT R32, R28, 0x20, RZ, 0xfc, !PT ;  /* 0x000000201c207812 */ /* 0x000fe200078efcff */
[C---:B------:R-:W-:Y:S01]  /*1280*/  IMAD R10, R27.reuse, R10, R19 ;  /* 0x0000000a1b0a7224 */ /* 0x040fe200078e0213 */
[----:B------:R-:W-:Y:S01]  /*1290*/  LOP3.LUT R19, RZ, R6, RZ, 0x33, !PT ;  /* 0x00000006ff137212 */ /* 0x000fe200078e33ff */
[----:B------:R-:W-:Y:S01]  /*12a0*/  @!P6 IMAD.MOV R12, RZ, RZ, -R12 ;  /* 0x000000ffff0ce224 */ /* 0x000fe200078e0a0c */
[----:B------:R-:W-:Y:S01]  /*12b0*/  ISETP.NE.AND P6, PT, R6, RZ, PT ;  /* 0x000000ff0600720c */ /* 0x000fe20003fc5270 */
[----:B------:R-:W-:Y:S01]  /*12c0*/  @!P5 IMAD.MOV R13, RZ, RZ, -R13 ;  /* 0x000000ffff0dd224 */ /* 0x000fe200078e0a0d */
[C---:B------:R-:W-:Y:S01]  /*12d0*/  ISETP.GT.U32.AND P5, PT, R27.reuse, R0, PT ;  /* 0x000000001b00720c */ /* 0x040fe20003fa4070 */
[----:B------:R-:W-:Y:S01]  /*12e0*/  IMAD R9, R27, R18, R17 ;  /* 0x000000121b097224 */ /* 0x000fe200078e0211 */
[C---:B------:R-:W-:Y:S01]  /*12f0*/  SEL R18, R19.reuse, R12, !P6 ;  /* 0x0000000c13127207 */ /* 0x040fe20007000000 */
[----:B------:R-:W-:Y:S01]  /*1300*/  IMAD.HI.U32 R2, R8, R15, RZ ;  /* 0x0000000f08027227 */ /* 0x000fe200078e00ff */
[----:B------:R-:W-:-:S02]  /*1310*/  SEL R19, R19, R13, !P6 ;  /* 0x0000000d13137207 */ /* 0x000fc40007000000 */
[----:B------:R-:W-:Y:S02]  /*1320*/  CS2R R108, SRZ ;  /* 0x00000000006c7805 */ /* 0x000fe4000001ff00 */
[C---:B------:R-:W-:Y:S01]  /*1330*/  ISETP.GT.U32.AND P6, PT, R27.reuse, R14, PT ;  /* 0x0000000e1b00720c */ /* 0x040fe20003fc4070 */
[----:B------:R-:W-:Y:S01]  /*1340*/  IMAD.MOV R2, RZ, RZ, -R2 ;  /* 0x000000ffff027224 */ /* 0x000fe200078e0a02 */
[----:B------:R-:W-:Y:S01]  /*1350*/  IABS R13, R29 ;  /* 0x0000001d000d7213 */ /* 0x000fe20000000000 */
[----:B------:R-:W-:Y:S01]  /*1360*/  IMAD R18, R18, UR10, RZ ;  /* 0x0000000a12127c24 */ /* 0x000fe2000f8e02ff */
[----:B------:R-:W-:Y:S01]  /*1370*/  IABS R17, R31 ;  /* 0x0000001f00117213 */ /* 0x000fe20000000000 */
[----:B------:R-:W-:Y:S01]  /*1380*/  IMAD R2, R27, R2, R15 ;  /* 0x000000021b027224 */ /* 0x000fe200078e020f */
[----:B------:R-:W-:Y:S01]  /*1390*/  IABS R15, R30 ;  /* 0x0000001e000f7213 */ /* 0x000fe20000000000 */
[----:B------:R-:W-:Y:S01]  /*13a0*/  @!P5 IMAD.IADD R0, R0, 0x1, -R27 ;  /* 0x000000010000d824 */ /* 0x000fe200078e0a1b */
[----:B------:R-:W-:Y:S01]  /*13b0*/  LOP3.LUT R33, R28, 0x18, RZ, 0xfc, !PT ;  /* 0x000000181c217812 */ /* 0x000fe200078efcff */
[----:B------:R-:W-:Y:S01]  /*13c0*/  IMAD.HI.U32 R6, R8, R13, RZ ;  /* 0x0000000d08067227 */ /* 0x000fe200078e00ff */
[----:B------:R-:W-:-:S02]  /*13d0*/  IABS R21, R32 ;  /* 0x0000002000157213 */ /* 0x000fc40000000000 */
[----:B------:R-:W-:Y:S02]  /*13e0*/  CS2R R110, SRZ ;  /* 0x00000000006e7805 */ /* 0x000fe4000001ff00 */
[C---:B------:R-:W-:Y:S01]  /*13f0*/  ISETP.GT.U32.AND P5, PT, R27.reuse, R0, PT ;  /* 0x000000001b00720c */ /* 0x040fe20003fa4070 */
[----:B------:R-:W-:Y:S01]  /*1400*/  @!P6 IMAD.IADD R14, R14, 0x1, -R27 ;  /* 0x000000010e0ee824 */ /* 0x000fe200078e0a1b */
[----:B------:R-:W-:Y:S01]  /*1410*/  IABS R22, R33 ;  /* 0x0000002100167213 */ /* 0x000fe20000000000 */
[----:B------:R-:W-:Y:S01]  /*1420*/  IMAD.HI.U32 R11, R8, R15, RZ ;  /* 0x0000000f080b7227 */ /* 0x000fe200078e00ff */
[----:B------:R-:W-:Y:S02]  /*1430*/  LOP3.LUT R34, R28, 0x14, RZ, 0xfc, !PT ;  /* 0x000000141c227812 */ /* 0x000fe400078efcff */
[----:B------:R-:W-:Y:S02]  /*1440*/  CS2R R112, SRZ ;  /* 0x0000000000707805 */ /* 0x000fe4000001ff00 */
[----:B------:R-:W-:Y:S01]  /*1450*/  ISETP.GT.U32.AND P6, PT, R27, R14, PT ;  /* 0x0000000e1b00720c */ /* 0x000fe20003fc4070 */
[----:B------:R-:W-:Y:S01]  /*1460*/  IMAD.HI.U32 R12, R8, R17, RZ ;  /* 0x00000011080c7227 */ /* 0x000fe200078e00ff */
[----:B------:R-:W-:-:S02]  /*1470*/  IABS R23, R34 ;  /* 0x0000002200177213 */ /* 0x000fc40000000000 */
[----:B------:R-:W-:Y:S02]  /*1480*/  CS2R R114, SRZ ;  /* 0x0000000000727805 */ /* 0x000fe4000001ff00 */
[C---:B------:R-:W-:Y:S01]  /*1490*/  LOP3.LUT R35, R28.reuse, 0x10, RZ, 0xfc, !PT ;  /* 0x000000101c237812 */ /* 0x040fe200078efcff */
[----:B------:R-:W-:Y:S01]  /*14a0*/  IMAD.MOV R6, RZ, RZ, -R6 ;  /* 0x000000ffff067224 */ /* 0x000fe200078e0a06 */
[----:B------:R-:W-:Y:S01]  /*14b0*/  LOP3.LUT R36, R28, 0xc, RZ, 0xfc, !PT ;  /* 0x0000000c1c247812 */ /* 0x000fe200078efcff */
[----:B------:R-:W-:Y:S01]  /*14c0*/  @!P5 IMAD.IADD R0, R0, 0x1, -R27 ;  /* 0x000000010000d824 */ /* 0x000fe200078e0a1b */
[C---:B------:R-:W-:Y:S01]  /*14d0*/  ISETP.GT.U32.AND P5, PT, R27.reuse, R2, PT ;  /* 0x000000021b00720c */ /* 0x040fe20003fa4070 */
[----:B------:R-:W-:Y:S01]  /*14e0*/  IMAD.MOV R20, RZ, RZ, -R11 ;  /* 0x000000ffff147224 */ /* 0x000fe200078e0a0b */
[----:B------:R-:W-:Y:S01]  /*14f0*/  IABS R24, R36 ;  /* 0x0000002400187213 */ /* 0x000fe20000000000 */
[----:B------:R-:W-:Y:S01]  /*1500*/  IMAD.MOV R12, RZ, RZ, -R12 ;  /* 0x000000ffff0c7224 */ /* 0x000fe200078e0a0c */
[----:B------:R-:W-:Y:S01]  /*1510*/  LOP3.LUT R37, R28, 0x8, RZ, 0xfc, !PT ;  /* 0x000000081c257812 */ /* 0x000fe200078efcff */
[----:B------:R-:W-:Y:S01]  /*1520*/  @!P6 IMAD.IADD R14, R14, 0x1, -R27 ;  /* 0x000000010e0ee824 */ /* 0x000fe200078e0a1b */
[C---:B------:R-:W-:Y:S01]  /*1530*/  ISETP.GT.U32.AND P6, PT, R27.reuse, R9, PT ;  /* 0x000000091b00720c */ /* 0x040fe20003fc4070 */
[C---:B------:R-:W-:Y:S01]  /*1540*/  IMAD R6, R27.reuse, R6, R13 ;  /* 0x000000061b067224 */ /* 0x040fe200078e020d */
[----:B------:R-:W-:Y:S01]  /*1550*/  IABS R25, R37 ;  /* 0x0000002500197213 */ /* 0x000fe20000000000 */
[C---:B------:R-:W-:Y:S01]  /*1560*/  IMAD R11, R27.reuse, R20, R15 ;  /* 0x000000141b0b7224 */ /* 0x040fe200078e020f */
[----:B------:R-:W-:Y:S01]  /*1570*/  IABS R26, R28 ;  /* 0x0000001c001a7213 */ /* 0x000fe20000000000 */
[----:B------:R-:W-:Y:S01]  /*1580*/  @!P1 IMAD.MOV R0, RZ, RZ, -R0 ;  /* 0x000000ffff009224 */ /* 0x000fe200078e0a00 */
[C---:B------:R-:W-:Y:S01]  /*1590*/  ISETP.GT.U32.AND P1, PT, R27.reuse, R10, PT ;  /* 0x0000000a1b00720c */ /* 0x040fe20003f24070 */
[----:B------:R-:W-:Y:S01]  /*15a0*/  @!P5 IMAD.IADD R2, R2, 0x1, -R27 ;  /* 0x000000010202d824 */ /* 0x000fe200078e0a1b */
[----:B------:R-:W-:Y:S01]  /*15b0*/  LOP3.LUT R38, R28, 0x4, RZ, 0xfc, !PT ;  /* 0x000000041c267812 */ /* 0x000fe200078efcff */
[C---:B------:R-:W-:Y:S01]  /*15c0*/  IMAD R12, R27.reuse, R12, R17 ;  /* 0x0000000c1b0c7224 */ /* 0x040fe200078e0211 */
[----:B------:R-:W-:Y:S01]  /*15d0*/  SHF.R.S32.HI R245, RZ, 0x1f, R18 ;  /* 0x0000001ffff57819 */ /* 0x000fe20000011412 */
[----:B------:R-:W-:Y:S01]  /*15e0*/  IMAD.MOV.U32 R17, RZ, RZ, R22 ;  /* 0x000000ffff117224 */ /* 0x000fe200078e0016 */
[----:B------:R-:W-:Y:S01]  /*15f0*/  ISETP.GT.U32.AND P5, PT, R27, R2, PT ;  /* 0x000000021b00720c */ /* 0x000fe20003fa4070 */
[----:B------:R-:W-:Y:S01]  /*1600*/  @!P6 IMAD.IADD R9, R9, 0x1, -R27 ;  /* 0x000000010909e824 */ /* 0x000fe200078e0a1b */
[----:B------:R-:W-:Y:S01]  /*1610*/  SHF.R.S32.HI R157, RZ, 0x1f, R163 ;  /* 0x0000001fff9d7819 */ /* 0x000fe200000114a3 */
[----:B------:R-:W-:Y:S01]  /*1620*/  IMAD.HI.U32 R13, R8, R21, RZ ;  /* 0x00000015080d7227 */ /* 0x000fe200078e00ff */
[----:B------:R-:W-:-:S02]  /*1630*/  SHF.R.S32.HI R155, RZ, 0x1f, R161 ;  /* 0x0000001fff9b7819 */ /* 0x000fc400000114a1 */
[----:B------:R-:W-:Y:S02]  /*1640*/  CS2R R116, SRZ ;  /* 0x0000000000747805 */ /* 0x000fe4000001ff00 */
[C---:B------:R-:W-:Y:S01]  /*1650*/  ISETP.GT.U32.AND P6, PT, R27.reuse, R9, PT ;  /* 0x000000091b00720c */ /* 0x040fe20003fc4070 */
[----:B------:R-:W-:Y:S01]  /*1660*/  @!P3 IMAD.MOV R14, RZ, RZ, -R14 ;  /* 0x000000ffff0eb224 */ /* 0x000fe200078e0a0e */
[C---:B------:R-:W-:Y:S01]  /*1670*/  ISETP.GT.U32.AND P3, PT, R27.reuse, R6, PT ;  /* 0x000000061b00720c */ /* 0x040fe20003f64070 */
[----:B------:R-:W-:Y:S01]  /*1680*/  IMAD.HI.U32 R15, R8, R17, RZ ;  /* 0x00000011080f7227 */ /* 0x000fe200078e00ff */
[----:B------:R-:W-:Y:S02]  /*1690*/  SHF.R.S32.HI R152, RZ, 0x1f, R160 ;  /* 0x0000001fff987819 */ /* 0x000fe400000114a0 */
[----:B------:R-:W-:Y:S02]  /*16a0*/  CS2R R118, SRZ ;  /* 0x0000000000767805 */ /* 0x000fe4000001ff00 */
[----:B------:R-:W-:Y:S01]  /*16b0*/  SHF.R.S32.HI R52, RZ, 0x1f, R158 ;  /* 0x0000001fff347819 */ /* 0x000fe2000001149e */
[----:B------:R-:W-:Y:S01]  /*16c0*/  @!P5 IMAD.IADD R2, R2, 0x1, -R27 ;  /* 0x000000010202d824 */ /* 0x000fe200078e0a1b */
[----:B------:R-:W-:Y:S01]  /*16d0*/  ISETP.GT.U32.AND P5, PT, R27, R11, PT ;  /* 0x0000000b1b00720c */ /* 0x000fe20003fa4070 */
[----:B------:R-:W-:Y:S01]  /*16e0*/  IMAD.MOV R20, RZ, RZ, -R13 ;  /* 0x000000ffff147224 */ /* 0x000fe200078e0a0d */
[----:B------:R-:W-:Y:S01]  /*16f0*/  CS2R R56, SRZ ;  /* 0x0000000000387805 */ /* 0x000fe2000001ff00 */
[----:B------:R-:W-:Y:S01]  /*1700*/  IMAD.MOV R22, RZ, RZ, -R15 ;  /* 0x000000ffff167224 */ /* 0x000fe200078e0a0f */
[----:B------:R-:W-:Y:S01]  /*1710*/  CS2R R58, SRZ ;  /* 0x00000000003a7805 */ /* 0x000fe2000001ff00 */
[----:B------:R-:W-:Y:S01]  /*1720*/  @!P6 IMAD.IADD R9, R9, 0x1, -R27 ;  /* 0x000000010909e824 */ /* 0x000fe200078e0a1b */
[C---:B------:R-:W-:Y:S01]  /*1730*/  ISETP.GT.U32.AND P6, PT, R27.reuse, R12, PT ;  /* 0x0000000c1b00720c */ /* 0x040fe20003fc4070 */
[C---:B------:R-:W-:Y:S01]  /*1740*/  IMAD R13, R27.reuse, R20, R21 ;  /* 0x000000141b0d7224 */ /* 0x040fe200078e0215 */
[----:B------:R-:W-:Y:S01]  /*1750*/  IABS R20, R35 ;  /* 0x0000002300147213 */ /* 0x000fe20000000000 */
[----:B------:R-:W-:Y:S01]  /*1760*/  IMAD.MOV.U32 R21, RZ, RZ, R23 ;  /* 0x000000ffff157224 */ /* 0x000fe200078e0017 */
[----:B------:R-:W-:Y:S01]  /*1770*/  CS2R R60, SRZ ;  /* 0x00000000003c7805 */ /* 0x000fe2000001ff00 */
[C---:B------:R-:W-:Y:S01]  /*1780*/  IMAD R15, R27.reuse, R22, R17 ;  /* 0x000000161b0f7224 */ /* 0x040fe200078e0211 */
[----:B------:R-:W-:Y:S01]  /*1790*/  CS2R R62, SRZ ;  /* 0x00000000003e7805 */ /* 0x000fe2000001ff00 */
[----:B------:R-:W-:Y:S01]  /*17a0*/  @!P1 IMAD.IADD R10, R10, 0x1, -R27 ;  /* 0x000000010a0a9824 */ /* 0x000fe200078e0a1b */
[----:B------:R-:W-:Y:S01]  /*17b0*/  ISETP.GT.U32.AND P1, PT, R27, R13, PT ;  /* 0x0000000d1b00720c */ /* 0x000fe20003f24070 */
[----:B------:R-:W-:Y:S01]  /*17c0*/  IMAD.HI.U32 R17, R8, R21, RZ ;  /* 0x0000001508117227 */ /* 0x000fe200078e00ff */
[----:B------:R-:W-:-:S02]  /*17d0*/  CS2R R64, SRZ ;  /* 0x0000000000407805 */ /* 0x000fc4000001ff00 */
[----:B------:R-:W-:Y:S02]  /*17e0*/  CS2R R66, SRZ ;  /* 0x0000000000427805 */ /* 0x000fe4000001ff00 */
[----:B------:R-:W-:Y:S01]  /*17f0*/  CS2R R68, SRZ ;  /* 0x0000000000447805 */ /* 0x000fe2000001ff00 */
[--C-:B------:R-:W-:Y:S01]  /*1800*/  @!P3 IMAD.IADD R6, R6, 0x1, -R27.reuse ;  /* 0x000000010606b824 */ /* 0x100fe200078e0a1b */
[----:B------:R-:W-:Y:S01]  /*1810*/  ISETP.GT.U32.AND P3, PT, R27, R15, PT ;  /* 0x0000000f1b00720c */ /* 0x000fe20003f64070 */
[----:B------:R-:W-:Y:S01]  /*1820*/  @!P5 IMAD.IADD R11, R11, 0x1, -R27 ;  /* 0x000000010b0bd824 */ /* 0x000fe200078e0a1b */
[----:B------:R-:W-:Y:S01]  /*1830*/  CS2R R70, SRZ ;  /* 0x0000000000467805 */ /* 0x000fe2000001ff00 */
[----:B------:R-:W-:Y:S01]  /*1840*/  IMAD.MOV R22, RZ, RZ, -R17 ;  /* 0x000000ffff167224 */ /* 0x000fe200078e0a11 */
[C---:B------:R-:W-:Y:S01]  /*1850*/  ISETP.GT.U32.AND P5, PT, R27.reuse, R6, PT ;  /* 0x000000061b00720c */ /* 0x040fe20003fa4070 */
[----:B------:R-:W-:Y:S01]  /*1860*/  IMAD.MOV.U32 R23, RZ, RZ, R20 ;  /* 0x000000ffff177224 */ /* 0x000fe200078e0014 */
[----:B------:R-:W-:Y:S01]  /*1870*/  CS2R R72, SRZ ;  /* 0x0000000000487805 */ /* 0x000fe2000001ff00 */
[----:B------:R-:W-:Y:S01]  /*1880*/  @!P4 IMAD.MOV R2, RZ, RZ, -R2 ;  /* 0x000000ffff02c224 */ /* 0x000fe200078e0a02 */
[C---:B------:R-:W-:Y:S01]  /*1890*/  ISETP.GT.U32.AND P4, PT, R27.reuse, R10, PT ;  /* 0x0000000a1b00720c */ /* 0x040fe20003f84070 */
[----:B------:R-:W-:Y:S01]  /*18a0*/  @!P6 IMAD.IADD R12, R12, 0x1, -R27 ;  /* 0x000000010c0ce824 */ /* 0x000fe200078e0a1b */
[C---:B------:R-:W-:Y:S01]  /*18b0*/  ISETP.GT.U32.AND P6, PT, R27.reuse, R11, PT ;  /* 0x0000000b1b00720c */ /* 0x040fe20003fc4070 */
[----:B------:R-:W-:Y:S01]  /*18c0*/  IMAD R17, R27, R22, R21 ;  /* 0x000000161b117224 */ /* 0x000fe200078e0215 */
[----:B------:R-:W-:Y:S01]  /*18d0*/  CS2R R74, SRZ ;  /* 0x00000000004a7805 */ /* 0x000fe2000001ff00 */
[----:B------:R-:W-:Y:S01]  /*18e0*/  IMAD.HI.U32 R20, R8, R23, RZ ;  /* 0x0000001708147227 */ /* 0x000fe200078e00ff */
[----:B------:R-:W-:-:S02]  /*18f0*/  CS2R R76, SRZ ;  /* 0x00000000004c7805 */ /* 0x000fc4000001ff00 */
[----:B------:R-:W-:Y:S02]  /*1900*/  CS2R R78, SRZ ;  /* 0x00000000004e7805 */ /* 0x000fe4000001ff00 */
[----:B------:R-:W-:Y:S01]  /*1910*/  CS2R R80, SRZ ;  /* 0x0000000000507805 */ /* 0x000fe2000001ff00 */
[C---:B------:R-:W-:Y:S01]  /*1920*/  IMAD.HI.U32 R21, R8.reuse, R24, RZ ;  /* 0x0000001808157227 */ /* 0x040fe200078e00ff */
[----:B------:R-:W-:Y:S02]  /*1930*/  CS2R R82, SRZ ;  /* 0x0000000000527805 */ /* 0x000fe4000001ff00 */
[----:B------:R-:W-:Y:S02]  /*1940*/  CS2R R84, SRZ ;  /* 0x0000000000547805 */ /* 0x000fe4000001ff00 */
[----:B------:R-:W-:Y:S01]  /*1950*/  CS2R R86, SRZ ;  /* 0x0000000000567805 */ /* 0x000fe2000001ff00 */
[----:B------:R-:W-:Y:S01]  /*1960*/  IMAD.MOV R20, RZ, RZ, -R20 ;  /* 0x000000ffff147224 */ /* 0x000fe200078e0a14 */
[----:B------:R-:W-:Y:S01]  /*1970*/  SHF.R.S32.HI R16, RZ, 0x5, R16 ;  /* 0x00000005ff107819 */ /* 0x000fe20000011410 */
[----:B------:R-:W-:Y:S01]  /*1980*/  IMAD.MOV R21, RZ, RZ, -R21 ;  /* 0x000000ffff157224 */ /* 0x000fe200078e0a15 */
[----:B------:R-:W-:Y:S01]  /*1990*/  USGXT.U32 UR6, UR5, 0xe ;  /* 0x0000000e0506789a */ /* 0x000fe20008000000 */
[----:B------:R-:W-:Y:S01]  /*19a0*/  @!P1 IMAD.IADD R13, R13, 0x1, -R27 ;  /* 0x000000010d0d9824 */ /* 0x000fe200078e0a1b */
[----:B------:R-:W-:Y:S01]  /*19b0*/  ISETP.GT.U32.AND P1, PT, R27, R12, PT ;  /* 0x0000000c1b00720c */ /* 0x000fe20003f24070 */
[----:B------:R-:W-:Y:S01]  /*19c0*/  IMAD.HI.U32 R22, R8, R25, RZ ;  /* 0x0000001908167227 */ /* 0x000fe200078e00ff */
[----:B------:R-:W-:-:S03]  /*19d0*/  USHF.R.S32.HI UR25, URZ, 0x1f, UR24 ;  /* 0x0000001f3f197899 */ /* 0x000fc60008011418 */
[C---:B------:R-:W-:Y:S02]  /*19e0*/  IMAD R20, R27.reuse, R20, R23 ;  /* 0x000000141b147224 */ /* 0x040fe400078e0217 */
[----:B------:R-:W-:Y:S01]  /*19f0*/  IMAD R21, R27, R21, R24 ;  /* 0x000000151b157224 */ /* 0x000fe200078e0218 */
[----:B------:R-:W-:Y:S01]  /*1a00*/  IABS R24, R38 ;  /* 0x0000002600187213 */ /* 0x000fe20000000000 */
[----:B------:R-:W-:Y:S02]  /*1a10*/  @!P3 IMAD.IADD R15, R15, 0x1, -R27 ;  /* 0x000000010f0fb824 */ /* 0x000fe400078e0a1b */
[----:B------:R-:W-:Y:S01]  /*1a20*/  @!P2 IMAD.MOV R9, RZ, RZ, -R9 ;  /* 0x000000ffff09a224 */ /* 0x000fe200078e0a09 */
[C---:B------:R-:W-:Y:S01]  /*1a30*/  ISETP.GT.U32.AND P2, PT, R27.reuse, R13, PT ;  /* 0x0000000d1b00720c */ /* 0x040fe20003f44070 */
[----:B------:R-:W-:Y:S01]  /*1a40*/  IMAD.MOV R22, RZ, RZ, -R22 ;  /* 0x000000ffff167224 */ /* 0x000fe200078e0a16 */
[----:B------:R-:W-:Y:S01]  /*1a50*/  ISETP.GT.U32.AND P3, PT, R27, R15, PT ;  /* 0x0000000f1b00720c */ /* 0x000fe20003f64070 */
[----:B------:R-:W-:-:S04]  /*1a60*/  IMAD.HI.U32 R23, R8, R26, RZ ;  /* 0x0000001a08177227 */ /* 0x000fc800078e00ff */
[--C-:B------:R-:W-:Y:S01]  /*1a70*/  @!P4 IMAD.IADD R10, R10, 0x1, -R27.reuse ;  /* 0x000000010a0ac824 */ /* 0x100fe200078e0a1b */
[C---:B------:R-:W-:Y:S01]  /*1a80*/  ISETP.GT.U32.AND P4, PT, R27.reuse, R17, PT ;  /* 0x000000111b00720c */ /* 0x040fe20003f84070 */
[--C-:B------:R-:W-:Y:S01]  /*1a90*/  @!P5 IMAD.IADD R6, R6, 0x1, -R27.reuse ;  /* 0x000000010606d824 */ /* 0x100fe200078e0a1b */
[----:B------:R-:W-:Y:S01]  /*1aa0*/  ISETP.GT.U32.AND P5, PT, R27, R20, PT ;  /* 0x000000141b00720c */ /* 0x000fe20003fa4070 */
[----:B------:R-:W-:Y:S01]  /*1ab0*/  @!P6 IMAD.IADD R11, R11, 0x1, -R27 ;  /* 0x000000010b0be824 */ /* 0x000fe200078e0a1b */
[C---:B------:R-:W-:Y:S01]  /*1ac0*/  ISETP.GT.U32.AND P6, PT, R27.reuse, R21, PT ;  /* 0x000000151b00720c */ /* 0x040fe20003fc4070 */
[----:B------:R-:W-:Y:S02]  /*1ad0*/  IMAD R22, R27, R22, R25 ;  /* 0x000000161b167224 */ /* 0x000fe400078e0219 */
[----:B------:R-:W-:Y:S02]  /*1ae0*/  IMAD.MOV R23, RZ, RZ, -R23 ;  /* 0x000000ffff177224 */ /* 0x000fe400078e0a17 */
[----:B------:R-:W-:-:S04]  /*1af0*/  IMAD.HI.U32 R8, R8, R24, RZ ;  /* 0x0000001808087227 */ /* 0x000fc800078e00ff */
[C---:B------:R-:W-:Y:S02]  /*1b00*/  IMAD R23, R27.reuse, R23, R26 ;  /* 0x000000171b177224 */ /* 0x040fe400078e021a */
[----:B------:R-:W-:Y:S02]  /*1b10*/  IMAD.MOV R8, RZ, RZ, -R8 ;  /* 0x000000ffff087224 */ /* 0x000fe400078e0a08 */
[----:B------:R-:W-:Y:S01]  /*1b20*/  @!P1 IMAD.IADD R12, R12, 0x1, -R27 ;  /* 0x000000010c0c9824 */ /* 0x000fe200078e0a1b */
[C---:B------:R-:W-:Y:S01]  /*1b30*/  ISETP.GT.U32.AND P1, PT, R27.reuse, R22, PT ;  /* 0x000000161b00720c */ /* 0x040fe20003f24070 */
[----:B------:R-:W-:Y:S01]  /*1b40*/  IMAD R8, R27, R8, R24 ;  /* 0x000000081b087224 */ /* 0x000fe200078e0218 */
[----:B------:R-:W-:Y:S01]  /*1b50*/  SHF.R.S32.HI R24, RZ, 0x2, R247 ;  /* 0x00000002ff187819 */ /* 0x000fe200000114f7 */
[--C-:B------:R-:W-:Y:S01]  /*1b60*/  @!P2 IMAD.IADD R13, R13, 0x1, -R27.reuse ;  /* 0x000000010d0da824 */ /* 0x100fe200078e0a1b */
[----:B------:R-:W-:Y:S01]  /*1b70*/  ISETP.GT.U32.AND P2, PT, R27, R23, PT ;  /* 0x000000171b00720c */ /* 0x000fe20003f44070 */
[--C-:B------:R-:W-:Y:S01]  /*1b80*/  @!P3 IMAD.IADD R15, R15, 0x1, -R27.reuse ;  /* 0x000000010f0fb824 */ /* 0x100fe200078e0a1b */
[----:B------:R-:W-:Y:S01]  /*1b90*/  ISETP.GE.AND P3, PT, R29, RZ, PT ;  /* 0x000000ff1d00720c */ /* 0x000fe20003f66270 */
[--C-:B------:R-:W-:Y:S01]  /*1ba0*/  @!P4 IMAD.IADD R17, R17, 0x1, -R27.reuse ;  /* 0x000000011111c824 */ /* 0x100fe200078e0a1b */
[----:B------:R-:W-:Y:S01]  /*1bb0*/  ISETP.GT.U32.AND P4, PT, R27, R8, PT ;  /* 0x000000081b00720c */ /* 0x000fe20003f84070 */
[--C-:B------:R-:W-:Y:S01]  /*1bc0*/  @!P5 IMAD.IADD R20, R20, 0x1, -R27.reuse ;  /* 0x000000011414d824 */ /* 0x100fe200078e0a1b */
[----:B------:R-:W-:Y:S01]  /*1bd0*/  ISETP.GE.AND P5, PT, R30, RZ, PT ;  /* 0x000000ff1e00720c */ /* 0x000fe20003fa6270 */
[--C-:B------:R-:W-:Y:S01]  /*1be0*/  @!P6 IMAD.IADD R21, R21, 0x1, -R27.reuse ;  /* 0x000000011515e824 */ /* 0x100fe200078e0a1b */
[----:B------:R-:W-:Y:S01]  /*1bf0*/  ISETP.GE.AND P6, PT, R31, RZ, PT ;  /* 0x000000ff1f00720c */ /* 0x000fe20003fc6270 */
[--C-:B------:R-:W-:Y:S01]  /*1c00*/  @!P1 IMAD.IADD R22, R22, 0x1, -R27.reuse ;  /* 0x0000000116169824 */ /* 0x100fe200078e0a1b */
[----:B------:R-:W-:Y:S01]  /*1c10*/  ISETP.GE.AND P1, PT, R32, RZ, PT ;  /* 0x000000ff2000720c */ /* 0x000fe20003f26270 */
[----:B------:R-:W-:Y:S01]  /*1c20*/  @!P0 IMAD.MOV R10, RZ, RZ, -R10 ;  /* 0x000000ffff0a8224 */ /* 0x000fe200078e0a0a */
[----:B------:R-:W-:Y:S01]  /*1c30*/  ISETP.GT.U32.AND P0, PT, R27, R17, PT ;  /* 0x000000111b00720c */ /* 0x000fe20003f04070 */
[--C-:B------:R-:W-:Y:S01]  /*1c40*/  @!P2 IMAD.IADD R23, R23, 0x1, -R27.reuse ;  /* 0x000000011717a824 */ /* 0x100fe200078e0a1b */
[----:B------:R-:W-:Y:S01]  /*1c50*/  ISETP.GE.AND P2, PT, R33, RZ, PT ;  /* 0x000000ff2100720c */ /* 0x000fe20003f46270 */
[----:B------:R-:W-:Y:S01]  /*1c60*/  @!P3 IMAD.MOV R6, RZ, RZ, -R6 ;  /* 0x000000ffff06b224 */ /* 0x000fe200078e0a06 */
[C---:B------:R-:W-:Y:S01]  /*1c70*/  ISETP.GT.U32.AND P3, PT, R27.reuse, R20, PT ;  /* 0x000000141b00720c */ /* 0x040fe20003f64070 */
[----:B------:R-:W-:Y:S01]  /*1c80*/  @!P4 IMAD.IADD R8, R8, 0x1, -R27 ;  /* 0x000000010808c824 */ /* 0x000fe200078e0a1b */
[C---:B------:R-:W-:Y:S01]  /*1c90*/  ISETP.GT.U32.AND P4, PT, R27.reuse, R21, PT ;  /* 0x000000151b00720c */ /* 0x040fe20003f84070 */
[----:B------:R-:W-:Y:S01]  /*1ca0*/  @!P5 IMAD.MOV R11, RZ, RZ, -R11 ;  /* 0x000000ffff0bd224 */ /* 0x000fe200078e0a0b */
[C---:B------:R-:W-:Y:S01]  /*1cb0*/  ISETP.GT.U32.AND P5, PT, R27.reuse, R22, PT ;  /* 0x000000161b00720c */ /* 0x040fe20003fa4070 */
[----:B------:R-:W-:Y:S01]  /*1cc0*/  @!P6 IMAD.MOV R12, RZ, RZ, -R12 ;  /* 0x000000ffff0ce224 */ /* 0x000fe200078e0a0c */
[C---:B------:R-:W-:Y:S01]  /*1cd0*/  ISETP.GT.U32.AND P6, PT, R27.reuse, R23, PT ;  /* 0x000000171b00720c */ /* 0x040fe20003fc4070 */
[----:B------:R-:W-:Y:S01]  /*1ce0*/  @!P1 IMAD.MOV R13, RZ, RZ, -R13 ;  /* 0x000000ffff0d9224 */ /* 0x000fe200078e0a0d */
[----:B------:R-:W-:Y:S01]  /*1cf0*/  ISETP.GT.U32.AND P1, PT, R27, R8, PT ;  /* 0x000000081b00720c */ /* 0x000fe20003f24070 */
[----:B------:R-:W-:Y:S01]  /*1d00*/  @!P0 IMAD.IADD R17, R17, 0x1, -R27 ;  /* 0x0000000111118824 */ /* 0x000fe200078e0a1b */
[----:B------:R-:W-:Y:S01]  /*1d10*/  ISETP.GE.AND P0, PT, R34, RZ, PT ;  /* 0x000000ff2200720c */ /* 0x000fe20003f06270 */
[----:B------:R-:W-:Y:S01]  /*1d20*/  @!P2 IMAD.MOV R15, RZ, RZ, -R15 ;  /* 0x000000ffff0fa224 */ /* 0x000fe200078e0a0f */
[----:B------:R-:W-:Y:S01]  /*1d30*/  ISETP.GE.AND P2, PT, R28, RZ, PT ;  /* 0x000000ff1c00720c */ /* 0x000fe20003f46270 */
[--C-:B------:R-:W-:Y:S01]  /*1d40*/  @!P3 IMAD.IADD R20, R20, 0x1, -R27.reuse ;  /* 0x000000011414b824 */ /* 0x100fe200078e0a1b */
[----:B------:R-:W-:Y:S01]  /*1d50*/  ISETP.GE.AND P3, PT, R35, RZ, PT ;  /* 0x000000ff2300720c */ /* 0x000fe20003f66270 */
[--C-:B------:R-:W-:Y:S01]  /*1d60*/  @!P4 IMAD.IADD R21, R21, 0x1, -R27.reuse ;  /* 0x000000011515c824 */ /* 0x100fe200078e0a1b */
[----:B------:R-:W-:Y:S01]  /*1d70*/  ISETP.GE.AND P4, PT, R36, RZ, PT ;  /* 0x000000ff2400720c */ /* 0x000fe20003f86270 */
[--C-:B------:R-:W-:Y:S01]  /*1d80*/  @!P5 IMAD.IADD R22, R22, 0x1, -R27.reuse ;  /* 0x000000011616d824 */ /* 0x100fe200078e0a1b */
[----:B------:R-:W-:Y:S01]  /*1d90*/  ISETP.GE.AND P5, PT, R37, RZ, PT ;  /* 0x000000ff2500720c */ /* 0x000fe20003fa6270 */
[--C-:B------:R-:W-:Y:S01]  /*1da0*/  @!P6 IMAD.IADD R23, R23, 0x1, -R27.reuse ;  /* 0x000000011717e824 */ /* 0x100fe200078e0a1b */
[----:B------:R-:W-:Y:S01]  /*1db0*/  ISETP.GE.AND P6, PT, R38, RZ, PT ;  /* 0x000000ff2600720c */ /* 0x000fe20003fc6270 */
[----:B------:R-:W-:Y:S01]  /*1dc0*/  @!P1 IMAD.IADD R8, R8, 0x1, -R27 ;  /* 0x0000000108089824 */ /* 0x000fe200078e0a1b */
[----:B------:R-:W-:Y:S01]  /*1dd0*/  ISETP.NE.AND P1, PT, R7, RZ, PT ;  /* 0x000000ff0700720c */ /* 0x000fe20003f25270 */
[----:B------:R-:W-:Y:S01]  /*1de0*/  @!P0 IMAD.MOV R17, RZ, RZ, -R17 ;  /* 0x000000ffff118224 */ /* 0x000fe200078e0a11 */
[----:B------:R-:W-:Y:S01]  /*1df0*/  LOP3.LUT R7, RZ, R7, RZ, 0x33, !PT ;  /* 0x00000007ff077212 */ /* 0x000fe200078e33ff */
[----:B------:R-:W-:Y:S01]  /*1e00*/  @!P2 IMAD.MOV R23, RZ, RZ, -R23 ;  /* 0x000000ffff17a224 */ /* 0x000fe200078e0a17 */
[----:B------:R-:W-:Y:S01]  /*1e10*/  SGXT R24, R24, 0x1 ;  /* 0x000000011818781a */ /* 0x000fe20000000200 */
[----:B------:R-:W-:Y:S01]  /*1e20*/  @!P3 IMAD.MOV R20, RZ, RZ, -R20 ;  /* 0x000000ffff14b224 */ /* 0x000fe200078e0a14 */
[C---:B------:R-:W-:Y:S01]  /*1e30*/  SEL R0, R7.reuse, R0, !P1 ;  /* 0x0000000007007207 */ /* 0x040fe20004800000 */
[----:B------:R-:W-:Y:S01]  /*1e40*/  @!P4 IMAD.MOV R21, RZ, RZ, -R21 ;  /* 0x000000ffff15c224 */ /* 0x000fe200078e0a15 */
[C---:B------:R-:W-:Y:S01]  /*1e50*/  SEL R2, R7.reuse, R2, !P1 ;  /* 0x0000000207027207 */ /* 0x040fe20004800000 */
[----:B------:R-:W-:Y:S01]  /*1e60*/  @!P5 IMAD.MOV R22, RZ, RZ, -R22 ;  /* 0x000000ffff16d224 */ /* 0x000fe200078e0a16 */
[C---:B------:R-:W-:Y:S01]  /*1e70*/  SEL R9, R7.reuse, R9, !P1 ;  /* 0x0000000907097207 */ /* 0x040fe20004800000 */
[----:B------:R-:W-:Y:S01]  /*1e80*/  @!P6 IMAD.MOV R8, RZ, RZ, -R8 ;  /* 0x000000ffff08e224 */ /* 0x000fe200078e0a08 */
[C---:B------:R-:W-:Y:S01]  /*1e90*/  SEL R11, R7.reuse, R11, !P1 ;  /* 0x0000000b070b7207 */ /* 0x040fe20004800000 */
[----:B------:R-:W-:Y:S01]  /*1ea0*/  IMAD R0, R0, UR4, RZ ;  /* 0x0000000400007c24 */ /* 0x000fe2000f8e02ff */
[C---:B------:R-:W-:Y:S01]  /*1eb0*/  SEL R13, R7.reuse, R13, !P1 ;  /* 0x0000000d070d7207 */ /* 0x040fe20004800000 */
[----:B------:R-:W-:Y:S01]  /*1ec0*/  IMAD R2, R2, UR4, RZ ;  /* 0x0000000402027c24 */ /* 0x000fe2000f8e02ff */
[----:B------:R-:W-:Y:S01]  /*1ed0*/  SEL R10, R7, R10, !P1 ;  /* 0x0000000a070a7207 */ /* 0x000fe20004800000 */
[----:B------:R-:W-:Y:S01]  /*1ee0*/  IMAD R223, R11, UR4, RZ ;  /* 0x000000040bdf7c24 */ /* 0x000fe2000f8e02ff */
[----:B------:R-:W-:Y:S01]  /*1ef0*/  SEL R6, R7, R6, !P1 ;  /* 0x0000000607067207 */ /* 0x000fe20004800000 */
[----:B------:R-:W-:Y:S01]  /*1f00*/  IMAD R227, R13, UR4, RZ ;  /* 0x000000040de37c24 */ /* 0x000fe2000f8e02ff */
[----:B------:R-:W-:Y:S01]  /*1f10*/  SEL R12, R7, R12, !P1 ;  /* 0x0000000c070c7207 */ /* 0x000fe20004800000 */
[----:B------:R-:W-:Y:S01]  /*1f20*/  IMAD R19, R19, UR10, RZ ;  /* 0x0000000a13137c24 */ /* 0x000fe2000f8e02ff */
[C---:B------:R-:W-:Y:S01]  /*1f30*/  SEL R14, R7.reuse, R14, !P1 ;  /* 0x0000000e070e7207 */ /* 0x040fe20004800000 */
[----:B------:R-:W-:Y:S01]  /*1f40*/  IMAD R221, R6, UR4, RZ ;  /* 0x0000000406dd7c24 */ /* 0x000fe2000f8e02ff */
        /* <DEDUP_REMOVED lines=8> */
[C---:B------:R-:W-:Y:S01]  /*1fd0*/  SEL R22, R7.reuse, R22, !P1 ;  /* 0x0000001607167207 */ /* 0x040fe20004800000 */
[----:B------:R-:W-:Y:S01]  /*1fe0*/  IMAD R20, R20, UR4, RZ ;  /* 0x0000000414147c24 */ /* 0x000fe2000f8e02ff */
[----:B------:R-:W-:Y:S01]  /*1ff0*/  SEL R8, R7, R8, !P1 ;  /* 0x0000000807087207 */ /* 0x000fe20004800000 */
[----:B------:R-:W-:Y:S01]  /*2000*/  IMAD R21, R21, UR4, RZ ;  /* 0x0000000415157c24 */ /* 0x000fe2000f8e02ff */
[----:B------:R-:W-:Y:S01]  /*2010*/  SEL R7, R7, R23, !P1 ;  /* 0x0000001707077207 */ /* 0x000fe20004800000 */
[----:B------:R-:W-:Y:S01]  /*2020*/  IMAD R23, R9, UR4, RZ ;  /* 0x0000000409177c24 */ /* 0x000fe2000f8e02ff */
[----:B------:R-:W-:Y:S01]  /*2030*/  LOP3.LUT R25, R24, 0x90, RZ, 0xc0, !PT ;  /* 0x0000009018197812 */ /* 0x000fe200078ec0ff */
[----:B------:R-:W-:Y:S01]  /*2040*/  IMAD R24, R10, UR4, RZ ;  /* 0x000000040a187c24 */ /* 0x000fe2000f8e02ff */
[----:B------:R-:W-:Y:S01]  /*2050*/  SHF.R.S32.HI R9, RZ, 0x1f, R0 ;  /* 0x0000001fff097819 */ /* 0x000fe20000011400 */
[----:B------:R-:W-:Y:S01]  /*2060*/  IMAD R241, R8, UR4, RZ ;  /* 0x0000000408f17c24 */ /* 0x000fe2000f8e02ff */
[----:B------:R-:W-:Y:S01]  /*2070*/  IADD3 R0, P2, R0, UR8, RZ ;  /* 0x0000000800007c10 */ /* 0x000fe2000ff5e0ff */
[----:B------:R-:W-:Y:S01]  /*2080*/  IMAD R243, R7, UR4, RZ ;  /* 0x0000000407f37c24 */ /* 0x000fe2000f8e02ff */
[----:B------:R-:W-:Y:S01]  /*2090*/  SHF.R.S32.HI R10, RZ, 0x1f, R2 ;  /* 0x0000001fff0a7819 */ /* 0x000fe20000011402 */
[----:B------:R-:W-:Y:S01]  /*20a0*/  IMAD R22, R22, UR4, RZ ;  /* 0x0000000416167c24 */ /* 0x000fe2000f8e02ff */
[----:B------:R-:W-:Y:S01]  /*20b0*/  IADD3 R6, P1, R2, UR8, RZ ;  /* 0x0000000802067c10 */ /* 0x000fe2000ff3e0ff */
[C---:B------:R-:W-:Y:S01]  /*20c0*/  IMAD R156, R252.reuse, 0xe, RZ ;  /* 0x0000000efc9c7824 */ /* 0x040fe200078e02ff */
[----:B------:R-:W-:Y:S01]  /*20d0*/  SHF.R.S32.HI R222, RZ, 0x1f, R223 ;  /* 0x0000001fffde7819 */ /* 0x000fe200000114df */
[C---:B------:R-:W-:Y:S01]  /*20e0*/  IMAD R153, R252.reuse, 0xd, RZ ;  /* 0x0000000dfc997824 */ /* 0x040fe200078e02ff */
[----:B------:R-:W-:Y:S01]  /*20f0*/  IADD3 R223, P5, R223, UR8, RZ ;  /* 0x00000008dfdf7c10 */ /* 0x000fe2000ffbe0ff */
[C---:B------:R-:W-:Y:S01]  /*2100*/  IMAD R53, R252.reuse, 0xc, RZ ;  /* 0x0000000cfc357824 */ /* 0x040fe200078e02ff */
[----:B------:R-:W-:Y:S01]  /*2110*/  SHF.R.S32.HI R226, RZ, 0x1f, R227 ;  /* 0x0000001fffe27819 */ /* 0x000fe200000114e3 */
[C---:B------:R-:W-:Y:S01]  /*2120*/  IMAD R49, R252.reuse, 0xb, RZ ;  /* 0x0000000bfc317824 */ /* 0x040fe200078e02ff */
[----:B------:R-:W-:Y:S01]  /*2130*/  IADD3.X R9, R9, UR9, RZ, P2, !PT ;  /* 0x0000000909097c10 */ /* 0x000fe200097fe4ff */
[C---:B------:R-:W-:Y:S01]  /*2140*/  IMAD R45, R252.reuse, 0xa, RZ ;  /* 0x0000000afc2d7824 */ /* 0x040fe200078e02ff */
[----:B------:R-:W-:Y:S01]  /*2150*/  IADD3 R227, P2, R227, UR8, RZ ;  /* 0x00000008e3e37c10 */ /* 0x000fe2000ff5e0ff */
[----:B------:R-:W-:Y:S01]  /*2160*/  IMAD R41, R252, 0x9, RZ ;  /* 0x00000009fc297824 */ /* 0x000fe200078e02ff */
[----:B------:R-:W-:Y:S01]  /*2170*/  IADD3.X R10, R10, UR9, RZ, P1, !PT ;  /* 0x000000090a0a7c10 */ /* 0x000fe20008ffe4ff */
[C---:B------:R-:W-:Y:S01]  /*2180*/  IMAD.SHL.U32 R42, R252.reuse, 0x4, RZ ;  /* 0x00000004fc2a7824 */ /* 0x040fe200078e00ff */
[----:B------:R-:W-:Y:S01]  /*2190*/  SHF.R.S32.HI R228, RZ, 0x1f, R14 ;  /* 0x0000001fffe47819 */ /* 0x000fe2000001140e */
[----:B------:R-:W-:Y:S01]  /*21a0*/  IMAD R46, R252, 0x3, RZ ;  /* 0x00000003fc2e7824 */ /* 0x000fe200078e02ff */
[----:B------:R-:W-:Y:S01]  /*21b0*/  IADD3 R229, P1, R14, UR8, RZ ;  /* 0x000000080ee57c10 */ /* 0x000fe2000ff3e0ff */
[C---:B------:R-:W-:Y:S01]  /*21c0*/  IMAD R14, R252.reuse, 0x7, RZ ;  /* 0x00000007fc0e7824 */ /* 0x040fe200078e02ff */
[----:B------:R-:W-:Y:S01]  /*21d0*/  SHF.R.S32.HI R11, RZ, 0x1f, R23 ;  /* 0x0000001fff0b7819 */ /* 0x000fe20000011417 */
[C---:B------:R-:W-:Y:S01]  /*21e0*/  IMAD.SHL.U32 R50, R252.reuse, 0x2, RZ ;  /* 0x00000002fc327824 */ /* 0x040fe200078e00ff */
[----:B------:R-:W-:Y:S01]  /*21f0*/  IADD3 R7, P0, R23, UR8, RZ ;  /* 0x0000000817077c10 */ /* 0x000fe2000ff1e0ff */
[----:B------:R-:W-:Y:S01]  /*2200*/  IMAD R23, R252, 0x5, RZ ;  /* 0x00000005fc177824 */ /* 0x000fe200078e02ff */
[----:B------:R-:W-:Y:S01]  /*2210*/  SHF.R.S32.HI R12, RZ, 0x1f, R24 ;  /* 0x0000001fff0c7819 */ /* 0x000fe20000011418 */
[----:B------:R-:W-:Y:S01]  /*2220*/  UMOV UR4, URZ ;  /* 0x0000003f00047c82 */ /* 0x000fe20008000000 */
[----:B------:R-:W-:-:S02]  /*2230*/  IADD3 R8, P4, R24, UR8, RZ ;  /* 0x0000000818087c10 */ /* 0x000fc4000ff9e0ff */
[----:B------:R-:W-:Y:S02]  /*2240*/  CS2R R26, SRZ ;  /* 0x00000000001a7805 */ /* 0x000fe4000001ff00 */
[----:B------:R-:W-:Y:S02]  /*2250*/  IADD3.X R222, R222, UR9, RZ, P5, !PT ;  /* 0x00000009dede7c10 */ /* 0x000fe4000affe4ff */
[----:B------:R-:W-:Y:S02]  /*2260*/  CS2R R28, SRZ ;  /* 0x00000000001c7805 */ /* 0x000fe4000001ff00 */
[----:B------:R-:W-:Y:S02]  /*2270*/  SHF.R.S32.HI R236, RZ, 0x1f, R21 ;  /* 0x0000001fffec7819 */ /* 0x000fe40000011415 */
[----:B------:R-:W-:Y:S02]  /*2280*/  CS2R R30, SRZ ;  /* 0x00000000001e7805 */ /* 0x000fe4000001ff00 */
[----:B------:R-:W-:-:S02]  /*2290*/  IADD3 R237, P5, R21, UR8, RZ ;  /* 0x0000000815ed7c10 */ /* 0x000fc4000ffbe0ff */
[----:B------:R-:W-:Y:S02]  /*22a0*/  CS2R R32, SRZ ;  /* 0x0000000000207805 */ /* 0x000fe4000001ff00 */
[----:B------:R-:W-:Y:S02]  /*22b0*/  SHF.R.S32.HI R240, RZ, 0x1f, R241 ;  /* 0x0000001ffff07819 */ /* 0x000fe400000114f1 */
[----:B------:R-:W-:Y:S02]  /*22c0*/  CS2R R34, SRZ ;  /* 0x0000000000227805 */ /* 0x000fe4000001ff00 */
[----:B------:R-:W-:Y:S02]  /*22d0*/  IADD3.X R226, R226, UR9, RZ, P2, !PT ;  /* 0x00000009e2e27c10 */ /* 0x000fe400097fe4ff */
[----:B------:R-:W-:Y:S02]  /*22e0*/  CS2R R36, SRZ ;  /* 0x0000000000247805 */ /* 0x000fe4000001ff00 */
[----:B------:R-:W-:-:S02]  /*22f0*/  IADD3 R241, P2, R241, UR8, RZ ;  /* 0x00000008f1f17c10 */ /* 0x000fc4000ff5e0ff */
[----:B------:R-:W-:Y:S02]  /*2300*/  SHF.R.S32.HI R242, RZ, 0x1f, R243 ;  /* 0x0000001ffff27819 */ /* 0x000fe400000114f3 */
[----:B------:R-:W-:Y:S02]  /*2310*/  IADD3.X R228, R228, UR9, RZ, P1, !PT ;  /* 0x00000009e4e47c10 */ /* 0x000fe40008ffe4ff */
[----:B------:R-:W-:Y:S02]  /*2320*/  SHF.R.S32.HI R224, RZ, 0x1f, R225 ;  /* 0x0000001fffe07819 */ /* 0x000fe400000114e1 */
[----:B------:R-:W-:Y:S02]  /*2330*/  IADD3.X R11, R11, UR9, RZ, P0, !PT ;  /* 0x000000090b0b7c10 */ /* 0x000fe400087fe4ff */
[----:B------:R-:W-:Y:S02]  /*2340*/  IADD3 R243, P1, R243, UR8, RZ ;  /* 0x00000008f3f37c10 */ /* 0x000fe4000ff3e0ff */
[----:B------:R-:W-:-:S02]  /*2350*/  SHF.R.S32.HI R13, RZ, 0x1f, R221 ;  /* 0x0000001fff0d7819 */ /* 0x000fc400000114dd */
[----:B------:R-:W-:Y:S02]  /*2360*/  IADD3 R225, P3, R225, UR8, RZ ;  /* 0x00000008e1e17c10 */ /* 0x000fe4000ff7e0ff */
[----:B------:R-:W-:Y:S02]  /*2370*/  SHF.R.S32.HI R230, RZ, 0x1f, R15 ;  /* 0x0000001fffe67819 */ /* 0x000fe4000001140f */
[----:B------:R-:W-:Y:S02]  /*2380*/  IADD3 R231, P0, R15, UR8, RZ ;  /* 0x000000080fe77c10 */ /* 0x000fe4000ff1e0ff */
[----:B------:R-:W-:Y:S01]  /*2390*/  IADD3.X R12, R12, UR9, RZ, P4, !PT ;  /* 0x000000090c0c7c10 */ /* 0x000fe2000a7fe4ff */
[----:B------:R-:W0:Y:S01]  /*23a0*/  LDC R15, c[0x0][0x214] ;  /* 0x00008500ff0f7b82 */ /* 0x000e220000000800 */
[----:B------:R-:W-:Y:S02]  /*23b0*/  IADD3 R221, P6, R221, UR8, RZ ;  /* 0x00000008dddd7c10 */ /* 0x000fe4000ffde0ff */
[----:B------:R-:W-:-:S02]  /*23c0*/  SHF.R.S32.HI R232, RZ, 0x1f, R17 ;  /* 0x0000001fffe87819 */ /* 0x000fc40000011411 */
[----:B------:R-:W-:Y:S01]  /*23d0*/  IADD3 R233, P4, R17, UR8, RZ ;  /* 0x0000000811e97c10 */ /* 0x000fe2000ff9e0ff */
[----:B------:R-:W-:Y:S01]  /*23e0*/  IMAD R17, R252, 0x6, RZ ;  /* 0x00000006fc117824 */ /* 0x000fe200078e02ff */
[----:B------:R-:W-:Y:S02]  /*23f0*/  IADD3.X R236, R236, UR9, RZ, P5, !PT ;  /* 0x00000009ecec7c10 */ /* 0x000fe4000affe4ff */
[----:B------:R-:W-:Y:S02]  /*2400*/  IADD3.X R240, R240, UR9, RZ, P2, !PT ;  /* 0x00000009f0f07c10 */ /* 0x000fe400097fe4ff */
[----:B------:R-:W-:Y:S02]  /*2410*/  IADD3 R190, P5, R18, R173, RZ ;  /* 0x000000ad12be7210 */ /* 0x000fe40007fbe0ff */
[----:B------:R-:W-:Y:S02]  /*2420*/  IADD3.X R242, R242, UR9, RZ, P1, !PT ;  /* 0x00000009f2f27c10 */ /* 0x000fe40008ffe4ff */
[----:B------:R-:W-:Y:S01]  /*2430*/  IADD3 R189, P2, R173, R19, RZ ;  /* 0x00000013adbd7210 */ /* 0x000fe20007f5e0ff */
[----:B------:R-:W-:Y:S01]  /*2440*/  STL [R1+0x1e4], R190 ;  /* 0x0001e4be01007387 */ /* 0x000fe20000100800 */
[----:B------:R-:W-:-:S02]  /*2450*/  IADD3.X R224, R224, UR9, RZ, P3, !PT ;  /* 0x00000009e0e07c10 */ /* 0x000fc40009ffe4ff */
[----:B------:R-:W-:Y:S01]  /*2460*/  IADD3.X R230, R230, UR9, RZ, P0, !PT ;  /* 0x00000009e6e67c10 */ /* 0x000fe200087fe4ff */
[----:B------:R-:W-:Y:S01]  /*2470*/  STL [R1+0x1dc], R189 ;  /* 0x0001dcbd01007387 */ /* 0x000fe20000100800 */
[----:B------:R-:W-:Y:S02]  /*2480*/  IADD3 R188, P1, R18, R174, RZ ;  /* 0x000000ae12bc7210 */ /* 0x000fe40007f3e0ff */
[----:B------:R-:W-:Y:S02]  /*2490*/  IADD3.X R13, R13, UR9, RZ, P6, !PT ;  /* 0x000000090d0d7c10 */ /* 0x000fe4000b7fe4ff */
[----:B------:R-:W-:Y:S01]  /*24a0*/  SHF.R.S32.HI R238, RZ, 0x1f, R22 ;  /* 0x0000001fffee7819 */ /* 0x000fe20000011416 */
[----:B------:R-:W-:Y:S01]  /*24b0*/  STL [R1+0x1d4], R188 ;  /* 0x0001d4bc01007387 */ /* 0x000fe20000100800 */
[----:B------:R-:W-:Y:S01]  /*24c0*/  IADD3 R239, P3, R22, UR8, RZ ;  /* 0x0000000816ef7c10 */ /* 0x000fe2000ff7e0ff */
[----:B------:R-:W-:Y:S01]  /*24d0*/  IMAD.SHL.U32 R22, R252, 0x8, RZ ;  /* 0x00000008fc167824 */ /* 0x000fe200078e00ff */
[----:B------:R-:W-:-:S02]  /*24e0*/  IADD3.X R232, R232, UR9, RZ, P4, !PT ;  /* 0x00000009e8e87c10 */ /* 0x000fc4000a7fe4ff */
[C---:B------:R-:W-:Y:S02]  /*24f0*/  IADD3 R173, P0, R19.reuse, R174, RZ ;  /* 0x000000ae13ad7210 */ /* 0x040fe40007f1e0ff */
[----:B------:R-:W-:Y:S02]  /*2500*/  SHF.R.S32.HI R234, RZ, 0x1f, R20 ;  /* 0x0000001fffea7819 */ /* 0x000fe40000011414 */
[----:B------:R-:W-:Y:S01]  /*2510*/  IADD3 R235, P6, R20, UR8, RZ ;  /* 0x0000000814eb7c10 */ /* 0x000fe2000ffde0ff */
[----:B------:R1:W-:Y:S01]  /*2520*/  STL [R1+0x1cc], R173 ;  /* 0x0001ccad01007387 */ /* 0x0003e20000100800 */
[-C--:B------:R-:W-:Y:S01]  /*2530*/  IADD3 R174, P4, R18, R175.reuse, RZ ;  /* 0x000000af12ae7210 */ /* 0x080fe20007f9e0ff */
[----:B------:R-:W-:Y:S01]  /*2540*/  UIADD3 UR8, UP0, UR13, 0x80, URZ ;  /* 0x000000800d087890 */ /* 0x000fe2000ff1e03f */
[----:B------:R-:W-:Y:S02]  /*2550*/  IADD3.X R238, R238, UR9, RZ, P3, !PT ;  /* 0x00000009eeee7c10 */ /* 0x000fe40009ffe4ff */
[----:B------:R-:W-:Y:S01]  /*2560*/  IADD3.X R234, R234, UR9, RZ, P6, !PT ;  /* 0x00000009eaea7c10 */ /* 0x000fe2000b7fe4ff */
[----:B------:R2:W-:Y:S01]  /*2570*/  STL [R1+0x1c4], R174 ;  /* 0x0001c4ae01007387 */ /* 0x0005e20000100800 */
[----:B------:R-:W-:Y:S01]  /*2580*/  IADD3 R175, P3, R19, R175, RZ ;  /* 0x000000af13af7210 */ /* 0x000fe20007f7e0ff */
[----:B------:R-:W-:Y:S01]  /*2590*/  UIADD3.X UR9, UR4, -0x3ffffff0, URZ, UP0, !UPT ;  /* 0xc000001004097890 */ /* 0x000fe200087fe43f */
[----:B------:R-:W-:-:S02]  /*25a0*/  SHF.R.S32.HI R244, RZ, 0x1f, R19 ;  /* 0x0000001ffff47819 */ /* 0x000fc40000011413 */
[-C--:B-1----:R-:W-:Y:S01]  /*25b0*/  IADD3 R173, P6, R18, R176.reuse, RZ ;  /* 0x000000b012ad7210 */ /* 0x082fe20007fde0ff */
[----:B------:R1:W-:Y:S01]  /*25c0*/  STL [R1+0x1bc], R175 ;  /* 0x0001bcaf01007387 */ /* 0x0003e20000100800 */
[----:B------:R-:W-:Y:S01]  /*25d0*/  SHF.R.S32.HI R48, RZ, 0x1f, R156 ;  /* 0x0000001fff307819 */ /* 0x000fe2000001149c */
[----:B------:R-:W-:Y:S01]  /*25e0*/  UIADD3.64 UR16, UR8, 0x80, URZ ;  /* 0x0000008008107897 */ /* 0x000fe2000fffe03f */
[----:B------:R-:W-:Y:S01]  /*25f0*/  SHF.R.S32.HI R44, RZ, 0x1f, R153 ;  /* 0x0000001fff2c7819 */ /* 0x000fe20000011499 */
[----:B--2---:R-:W-:Y:S01]  /*2600*/  IMAD.X R174, R245, 0x1, R182, P5 ;  /* 0x00000001f5ae7824 */ /* 0x004fe200028e06b6 */
[----:B------:R2:W-:Y:S01]  /*2610*/  STL [R1+0x1b4], R173 ;  /* 0x0001b4ad01007387 */ /* 0x0005e20000100800 */
[----:B------:R-:W-:Y:S01]  /*2620*/  SHF.R.S32.HI R40, RZ, 0x1f, R53 ;  /* 0x0000001fff287819 */ /* 0x000fe20000011435 */
[----:B------:R-:W-:Y:S01]  /*2630*/  UIADD3.64 UR20, UR8, 0x100, URZ ;  /* 0x0000010008147897 */ /* 0x000fe2000fffe03f */
[----:B------:R-:W-:Y:S01]  /*2640*/  SHF.R.S32.HI R21, RZ, 0x1f, R49 ;  /* 0x0000001fff157819 */ /* 0x000fe20000011431 */
[----:B------:R3:W-:Y:S01]  /*2650*/  STL [R1+0x1e0], R174 ;  /* 0x0001e0ae01007387 */ /* 0x0007e20000100800 */
[----:B-1----:R-:W-:-:S02]  /*2660*/  IADD3 R175, P5, R19, R176, RZ ;  /* 0x000000b013af7210 */ /* 0x002fc40007fbe0ff */
[----:B------:R-:W-:Y:S02]  /*2670*/  SHF.R.S32.HI R39, RZ, 0x1f, R22 ;  /* 0x0000001fff277819 */ /* 0x000fe40000011416 */
[----:B------:R-:W-:Y:S01]  /*2680*/  SHF.R.S32.HI R2, RZ, 0x1f, R45 ;  /* 0x0000001fff027819 */ /* 0x000fe2000001142d */
[----:B--2---:R-:W-:Y:S01]  /*2690*/  IMAD.X R173, R182, 0x1, R244, P2 ;  /* 0x00000001b6ad7824 */ /* 0x004fe200010e06f4 */
[----:B------:R1:W-:Y:S01]  /*26a0*/  STL [R1+0x1ac], R175 ;  /* 0x0001acaf01007387 */ /* 0x0003e20000100800 */
[----:B------:R-:W-:Y:S02]  /*26b0*/  SHF.R.S32.HI R43, RZ, 0x1f, R14 ;  /* 0x0000001fff2b7819 */ /* 0x000fe4000001140e */
[----:B---3--:R-:W-:Y:S01]  /*26c0*/  IADD3 R174, P2, R18, R177, RZ ;  /* 0x000000b112ae7210 */ /* 0x008fe20007f5e0ff */
[----:B------:R2:W-:Y:S01]  /*26d0*/  STL [R1+0x1d8], R173 ;  /* 0x0001d8ad01007387 */ /* 0x0005e20000100800 */
[----:B------:R-:W-:Y:S02]  /*26e0*/  SHF.R.S32.HI R20, RZ, 0x1f, R41 ;  /* 0x0000001fff147819 */ /* 0x000fe40000011429 */
[----:B------:R-:W-:Y:S01]  /*26f0*/  SHF.R.S32.HI R47, RZ, 0x1f, R17 ;  /* 0x0000001fff2f7819 */ /* 0x000fe20000011411 */
[----:B------:R3:W-:Y:S01]  /*2700*/  STL [R1+0x1a4], R174 ;  /* 0x0001a4ae01007387 */ /* 0x0007e20000100800 */
[----:B------:R-:W-:Y:S01]  /*2710*/  SHF.R.S32.HI R51, RZ, 0x1f, R23 ;  /* 0x0000001fff337819 */ /* 0x000fe20000011417 */
[----:B-1----:R-:W-:Y:S01]  /*2720*/  IMAD.X R175, R245, 0x1, R183, P1 ;  /* 0x00000001f5af7824 */ /* 0x002fe200008e06b7 */
[----:B------:R-:W-:-:S02]  /*2730*/  SHF.R.S32.HI R54, RZ, 0x1f, R42 ;  /* 0x0000001fff367819 */ /* 0x000fc4000001142a */
[----:B------:R-:W-:Y:S02]  /*2740*/  SHF.R.S32.HI R55, RZ, 0x1f, R46 ;  /* 0x0000001fff377819 */ /* 0x000fe4000001142e */
[----:B--2---:R-:W-:Y:S01]  /*2750*/  IADD3 R173, P1, R19, R177, RZ ;  /* 0x000000b113ad7210 */ /* 0x004fe20007f3e0ff */
[----:B------:R1:W-:Y:S01]  /*2760*/  STL [R1+0x1d0], R175 ;  /* 0x0001d0af01007387 */ /* 0x0003e20000100800 */
[----:B------:R-:W-:Y:S01]  /*2770*/  SHF.R.S32.HI R154, RZ, 0x1f, R50 ;  /* 0x0000001fff9a7819 */ /* 0x000fe20000011432 */
[----:B---3--:R-:W-:Y:S01]  /*2780*/  IMAD.X R174, R244, 0x1, R183, P0 ;  /* 0x00000001f4ae7824 */ /* 0x008fe200000e06b7 */
[----:B------:R-:W-:Y:S01]  /*2790*/  LOP3.LUT R247, R247, 0x1f, RZ, 0xc0, !PT ;  /* 0x0000001ff7f77812 */ /* 0x000fe200078ec0ff */
[----:B------:R2:W-:Y:S01]  /*27a0*/  STL [R1+0x19c], R173 ;  /* 0x00019cad01007387 */ /* 0x0005e20000100800 */
[----:B------:R-:W-:Y:S02]  /*27b0*/  LOP3.LUT R246, R25, 0xf60, R246, 0xf8, !PT ;  /* 0x00000f6019f67812 */ /* 0x000fe400078ef8f6 */
[----:B------:R-:W-:Y:S01]  /*27c0*/  CS2R R24, SRZ ;  /* 0x0000000000187805 */ /* 0x000fe2000001ff00 */
[----:B------:R3:W-:Y:S01]  /*27d0*/  STL [R1+0x1c8], R174 ;  /* 0x0001c8ae01007387 */ /* 0x0007e20000100800 */
[----:B-1----:R-:W-:Y:S01]  /*27e0*/  IADD3 R175, P0, R18, R178, RZ ;  /* 0x000000b212af7210 */ /* 0x002fe20007f1e0ff */
[----:B--2---:R-:W-:-:S04]  /*27f0*/  IMAD.X R173, R245, 0x1, R184, P4 ;  /* 0x00000001f5ad7824 */ /* 0x004fc800020e06b8 */
[----:B------:R1:W-:Y:S01]  /*2800*/  STL [R1+0x194], R175 ;  /* 0x000194af01007387 */ /* 0x0003e20000100800 */
[----:B---3--:R-:W-:-:S03]  /*2810*/  IADD3 R174, P4, R19, R178, RZ ;  /* 0x000000b213ae7210 */ /* 0x008fc60007f9e0ff */
[----:B------:R2:W-:Y:S04]  /*2820*/  STL [R1+0x1c0], R173 ;  /* 0x0001c0ad01007387 */ /* 0x0005e80000100800 */
[----:B------:R3:W-:Y:S01]  /*2830*/  STL [R1+0x18c], R174 ;  /* 0x00018cae01007387 */ /* 0x0007e20000100800 */
[----:B-1----:R-:W-:Y:S01]  /*2840*/  IMAD.X R175, R244, 0x1, R184, P3 ;  /* 0x00000001f4af7824 */ /* 0x002fe200018e06b8 */
[----:B--2---:R-:W-:-:S04]  /*2850*/  IADD3 R173, P3, R18, R179, RZ ;  /* 0x000000b312ad7210 */ /* 0x004fc80007f7e0ff */
[----:B------:R1:W-:Y:S01]  /*2860*/  STL [R1+0x1b8], R175 ;  /* 0x0001b8af01007387 */ /* 0x0003e20000100800 */
[----:B---3--:R-:W-:-:S03]  /*2870*/  IMAD.X R174, R245, 0x1, R185, P6 ;  /* 0x00000001f5ae7824 */ /* 0x008fc600030e06b9 */
[----:B------:R2:W-:Y:S04]  /*2880*/  STL [R1+0x184], R173 ;  /* 0x000184ad01007387 */ /* 0x0005e80000100800 */
        /* <DEDUP_REMOVED lines=21> */
[----:B------:R-:W-:Y:S01]  /*29e0*/  STL [R1+0x188], R175 ;  /* 0x000188af01007387 */ /* 0x000fe20000100800 */
[--C-:B---3--:R-:W-:Y:S01]  /*29f0*/  IMAD.X R174, R245, 0x1, R172.reuse, P3 ;  /* 0x00000001f5ae7824 */ /* 0x108fe200018e06ac */
[----:B------:R-:W-:Y:S02]  /*2a00*/  IADD3 R171, P3, R19, R171, RZ ;  /* 0x000000ab13ab7210 */ /* 0x000fe40007f7e0ff */
[----:B------:R1:W-:Y:S04]  /*2a10*/  STL [R1+0x154], R173 ;  /* 0x000154ad01007387 */ /* 0x0003e80000100800 */
[----:B------:R-:W-:Y:S04]  /*2a20*/  STL [R1+0x180], R174 ;  /* 0x000180ae01007387 */ /* 0x000fe80000100800 */
[----:B------:R2:W-:Y:S01]  /*2a30*/  STL [R1+0x14c], R171 ;  /* 0x00014cab01007387 */ /* 0x0005e20000100800 */
[----:B-1----:R-:W-:Y:S01]  /*2a40*/  IMAD.X R173, R244, 0x1, R172, P6 ;  /* 0x00000001f4ad7824 */ /* 0x002fe200030e06ac */
[----:B------:R-:W-:-:S04]  /*2a50*/  IADD3 R172, P6, R18, R169, RZ ;  /* 0x000000a912ac7210 */ /* 0x000fc80007fde0ff */
[----:B------:R-:W-:Y:S01]  /*2a60*/  STL [R1+0x178], R173 ;  /* 0x000178ad01007387 */ /* 0x000fe20000100800 */
[--C-:B--2---:R-:W-:Y:S01]  /*2a70*/  IMAD.X R171, R245, 0x1, R170.reuse, P5 ;  /* 0x00000001f5ab7824 */ /* 0x104fe200028e06aa */
[----:B------:R-:W-:Y:S01]  /*2a80*/  IADD3 R169, P5, R19, R169, RZ ;  /* 0x000000a913a97210 */ /* 0x000fe20007fbe0ff */
[----:B------:R-:W-:Y:S01]  /*2a90*/  IMAD.X R170, R244, 0x1, R170, P2 ;  /* 0x00000001f4aa7824 */ /* 0x000fe200010e06aa */
[----:B------:R-:W-:Y:S04]  /*2aa0*/  STL [R1+0x144], R172 ;  /* 0x000144ac01007387 */ /* 0x000fe80000100800 */
[----:B------:R1:W-:Y:S04]  /*2ab0*/  STL [R1+0x170], R171 ;  /* 0x000170ab01007387 */ /* 0x0003e80000100800 */
[----:B------:R2:W-:Y:S04]  /*2ac0*/  STL [R1+0x13c], R169 ;  /* 0x00013ca901007387 */ /* 0x0005e80000100800 */
[----:B------:R3:W-:Y:S01]  /*2ad0*/  STL [R1+0x168], R170 ;  /* 0x000168aa01007387 */ /* 0x0007e20000100800 */
[----:B-1----:R-:W-:Y:S01]  /*2ae0*/  IADD3 R171, P2, R18, R167, RZ ;  /* 0x000000a712ab7210 */ /* 0x002fe20007f5e0ff */
[----:B--2---:R-:W-:-:S04]  /*2af0*/  IMAD.X R169, R245, 0x1, R168, P1 ;  /* 0x00000001f5a97824 */ /* 0x004fc800008e06a8 */
[----:B------:R-:W-:Y:S01]  /*2b00*/  STL [R1+0x134], R171 ;  /* 0x000134ab01007387 */ /* 0x000fe20000100800 */
[----:B---3--:R-:W-:Y:S01]  /*2b10*/  IADD3 R170, P1, R19, R167, RZ ;  /* 0x000000a713aa7210 */ /* 0x008fe20007f3e0ff */
[C---:B------:R-:W-:Y:S02]  /*2b20*/  IMAD.X R167, R244.reuse, 0x1, R168, P0 ;  /* 0x00000001f4a77824 */ /* 0x040fe400000e06a8 */
[----:B------:R1:W-:Y:S01]  /*2b30*/  STL [R1+0x160], R169 ;  /* 0x000160a901007387 */ /* 0x0003e20000100800 */
[--C-:B------:R-:W-:Y:S02]  /*2b40*/  IMAD.X R168, R245, 0x1, R166.reuse, P4 ;  /* 0x00000001f5a87824 */ /* 0x100fe400020e06a6 */
[----:B------:R-:W-:Y:S01]  /*2b50*/  IMAD.X R166, R244, 0x1, R166, P3 ;  /* 0x00000001f4a67824 */ /* 0x000fe200018e06a6 */
[----:B------:R-:W-:Y:S04]  /*2b60*/  STL [R1+0x12c], R170 ;  /* 0x00012caa01007387 */ /* 0x000fe80000100800 */
[----:B------:R2:W-:Y:S01]  /*2b70*/  STL [R1+0x158], R167 ;  /* 0x000158a701007387 */ /* 0x0005e20000100800 */
[----:B-1----:R-:W-:-:S05]  /*2b80*/  IADD3 R169, P0, R18, R165, RZ ;  /* 0x000000a512a97210 */ /* 0x002fca0007f1e0ff */
[----:B------:R-:W-:Y:S01]  /*2b90*/  STL [R1+0x124], R169 ;  /* 0x000124a901007387 */ /* 0x000fe20000100800 */
[----:B--2---:R-:W-:-:S03]  /*2ba0*/  IADD3 R167, P4, R19, R165, RZ ;  /* 0x000000a513a77210 */ /* 0x004fc60007f9e0ff */
[----:B------:R-:W-:Y:S01]  /*2bb0*/  STL [R1+0x150], R168 ;  /* 0x000150a801007387 */ /* 0x000fe20000100800 */
[----:B------:R-:W-:-:S03]  /*2bc0*/  IADD3 R165, P3, R18, R163, RZ ;  /* 0x000000a312a57210 */ /* 0x000fc60007f7e0ff */
[----:B------:R1:W-:Y:S04]  /*2bd0*/  STL [R1+0x11c], R167 ;  /* 0x00011ca701007387 */ /* 0x0003e80000100800 */
[----:B------:R2:W-:Y:S04]  /*2be0*/  STL [R1+0x148], R166 ;  /* 0x000148a601007387 */ /* 0x0005e80000100800 */
[----:B------:R3:W-:Y:S01]  /*2bf0*/  STL [R1+0x114], R165 ;  /* 0x000114a501007387 */ /* 0x0007e20000100800 */
[----:B-1----:R-:W-:Y:S01]  /*2c00*/  IMAD.X R167, R245, 0x1, R164, P6 ;  /* 0x00000001f5a77824 */ /* 0x002fe200030e06a4 */
[----:B--2---:R-:W-:-:S04]  /*2c10*/  IADD3 R166, P6, R19, R163, RZ ;  /* 0x000000a313a67210 */ /* 0x004fc80007fde0ff */
[----:B------:R-:W-:Y:S01]  /*2c20*/  STL [R1+0x140], R167 ;  /* 0x000140a701007387 */ /* 0x000fe20000100800 */
[----:B---3--:R-:W-:Y:S01]  /*2c30*/  IMAD.X R165, R244, 0x1, R164, P5 ;  /* 0x00000001f4a57824 */ /* 0x008fe200028e06a4 */
[-C--:B------:R-:W-:Y:S01]  /*2c40*/  IADD3 R163, P5, R18, R161.reuse, RZ ;  /* 0x000000a112a37210 */ /* 0x080fe20007fbe0ff */
[--C-:B------:R-:W-:Y:S01]  /*2c50*/  IMAD.X R164, R245, 0x1, R162.reuse, P2 ;  /* 0x00000001f5a47824 */ /* 0x100fe200010e06a2 */
[----:B------:R-:W-:Y:S01]  /*2c60*/  IADD3 R161, P2, R19, R161, RZ ;  /* 0x000000a113a17210 */ /* 0x000fe20007f5e0ff */
[----:B------:R-:W-:Y:S04]  /*2c70*/  STL [R1+0x10c], R166 ;  /* 0x00010ca601007387 */ /* 0x000fe80000100800 */
[----:B------:R-:W-:Y:S04]  /*2c80*/  STL [R1+0x138], R165 ;  /* 0x000138a501007387 */ /* 0x000fe80000100800 */
        /* <DEDUP_REMOVED lines=17> */
[----:B------:R-:W-:Y:S01]  /*2da0*/  IMAD.X R158, R244, 0x1, R157, P6 ;  /* 0x00000001f49e7824 */ /* 0x000fe200030e069d */
[-C--:B------:R-:W-:Y:S01]  /*2db0*/  IADD3 R157, P6, R18, R156.reuse, RZ ;  /* 0x0000009c129d7210 */ /* 0x080fe20007fde0ff */
[----:B------:R-:W-:Y:S04]  /*2dc0*/  STL [R1+0x110], R160 ;  /* 0x000110a001007387 */ /* 0x000fe80000100800 */
        /* <DEDUP_REMOVED lines=10> */
[----:B------:R-:W-:Y:S01]  /*2e70*/  STL [R1+0xcc], R158 ;  /* 0x0000cc9e01007387 */ /* 0x000fe20000100800 */
[----:B------:R-:W-:-:S03]  /*2e80*/  IMAD.X R152, R244, 0x1, R152, P0 ;  /* 0x00000001f4987824 */ /* 0x000fc600000e0698 */
[----:B------:R-:W-:Y:S04]  /*2e90*/  STL [R1+0xf8], R157 ;  /* 0x0000f89d01007387 */ /* 0x000fe80000100800 */
[----:B------:R-:W-:Y:S04]  /*2ea0*/  STL [R1+0xc4], R156 ;  /* 0x0000c49c01007387 */ /* 0x000fe80000100800 */
[----:B------:R1:W-:Y:S04]  /*2eb0*/  STL [R1+0xf0], R155 ;  /* 0x0000f09b01007387 */ /* 0x0003e80000100800 */
        /* <DEDUP_REMOVED lines=9> */
[----:B------:R-:W-:Y:S02]  /*2f50*/  CS2R R52, SRZ ;  /* 0x0000000000347805 */ /* 0x000fe4000001ff00 */
[----:B--2---:R-:W-:Y:S02]  /*2f60*/  IADD3 R153, P3, R18, R49, RZ ;  /* 0x0000003112997210 */ /* 0x004fe40007f7e0ff */
[----:B------:R1:W-:Y:S01]  /*2f70*/  STL [R1+0xd8], R155 ;  /* 0x0000d89b01007387 */ /* 0x0003e20000100800 */
[----:B---3--:R-:W-:-:S03]  /*2f80*/  IMAD.X R152, R245, 0x1, R48, P6 ;  /* 0x00000001f5987824 */ /* 0x008fc600030e0630 */
[----:B------:R2:W-:Y:S04]  /*2f90*/  STL [R1+0xa4], R153 ;  /* 0x0000a49901007387 */ /* 0x0005e80000100800 */
[----:B------:R3:W-:Y:S01]  /*2fa0*/  STL [R1+0xd0], R152 ;  /* 0x0000d09801007387 */ /* 0x0007e20000100800 */
[----:B-1----:R-:W-:Y:S01]  /*2fb0*/  IADD3 R155, P6, R19, R49, RZ ;  /* 0x00000031139b7210 */ /* 0x002fe20007fde0ff */
[----:B--2---:R-:W-:-:S04]  /*2fc0*/  IMAD.X R153, R244, 0x1, R48, P5 ;  /* 0x00000001f4997824 */ /* 0x004fc800028e0630 */
[----:B------:R1:W-:Y:S01]  /*2fd0*/  STL [R1+0x9c], R155 ;  /* 0x00009c9b01007387 */ /* 0x0003e20000100800 */
[----:B------:R-:W-:Y:S02]  /*2fe0*/  CS2R R48, SRZ ;  /* 0x0000000000307805 */ /* 0x000fe4000001ff00 */
[-C--:B---3--:R-:W-:Y:S01]  /*2ff0*/  IADD3 R152, P5, R18, R45.reuse, RZ ;  /* 0x0000002d12987210 */ /* 0x088fe20007fbe0ff */
[----:B------:R2:W-:Y:S04]  /*3000*/  STL [R1+0xc8], R153 ;  /* 0x0000c89901007387 */ /* 0x0005e80000100800 */
[----:B------:R3:W-:Y:S01]  /*3010*/  STL [R1+0x94], R152 ;  /* 0x0000949801007387 */ /* 0x0007e20000100800 */
[----:B-1----:R-:W-:Y:S01]  /*3020*/  IMAD.X R155, R245, 0x1, R44, P2 ;  /* 0x00000001f59b7824 */ /* 0x002fe200010e062c */
[----:B--2---:R-:W-:-:S04]  /*3030*/  IADD3 R153, P2, R19, R45, RZ ;  /* 0x0000002d13997210 */ /* 0x004fc80007f5e0ff */
[----:B------:R1:W-:Y:S01]  /*3040*/  STL [R1+0xc0], R155 ;  /* 0x0000c09b01007387 */ /* 0x0003e20000100800 */
[----:B---3--:R-:W-:-:S03]  /*3050*/  IMAD.X R152, R244, 0x1, R44, P1 ;  /* 0x00000001f4987824 */ /* 0x008fc600008e062c */
[----:B------:R2:W-:Y:S01]  /*3060*/  STL [R1+0x8c], R153 ;  /* 0x00008c9901007387 */ /* 0x0005e20000100800 */
[----:B------:R-:W-:-:S03]  /*3070*/  CS2R R44, SRZ ;  /* 0x00000000002c7805 */ /* 0x000fc6000001ff00 */
        /* <DEDUP_REMOVED lines=9> */
[-C--:B--2---:R-:W-:Y:S02]  /*3110*/  IADD3 R153, P4, R18, R22.reuse, RZ ;  /* 0x0000001612997210 */ /* 0x084fe40007f9e0ff */
[----:B------:R-:W-:Y:S01]  /*3120*/  STL [R1+0xa8], R155 ;  /* 0x0000a89b01007387 */ /* 0x000fe20000100800 */
[--C-:B---3--:R-:W-:Y:S01]  /*3130*/  IMAD.X R152, R245, 0x1, R21.reuse, P3 ;  /* 0x00000001f5987824 */ /* 0x108fe200018e0615 */
        /* <DEDUP_REMOVED lines=20> */
[----:B------:R-:W-:Y:S02]  /*3280*/  IADD3 R17, P0, R18, R23, RZ ;  /* 0x0000001712117210 */ /* 0x000fe40007f1e0ff */
[----:B------:R1:W-:Y:S01]  /*3290*/  STL [R1+0x4c], R14 ;  /* 0x00004c0e01007387 */ /* 0x0003e20000100800 */
[----:B------:R-:W-:-:S03]  /*32a0*/  LOP3.LUT R20, R246, 0x10, RZ, 0x3c, !PT ;  /* 0x00000010f6147812 */ /* 0x000fc600078e3cff */
        /* <DEDUP_REMOVED lines=39> */
[----:B------:R-:W-:Y:S01]  /*3520*/  IADD3 R252, P3, R19, R252, RZ ;  /* 0x000000fc13fc7210 */ /* 0x000fe20007f7e0ff */
[C---:B---3--:R-:W-:Y:S02]  /*3530*/  IMAD.X R17, R244.reuse, 0x1, R54, P6 ;  /* 0x00000001f4117824 */ /* 0x048fe400030e0636 */
[----:B------:R2:W-:Y:S04]  /*3540*/  STL [R1+0x30], R2 ;  /* 0x0000300201007387 */ /* 0x0005e80000100800 */
[----:B------:R3:W-:Y:S01]  /*3550*/  STL [R1+0x28], R17 ;  /* 0x0000281101007387 */ /* 0x0007e20000100800 */
[--C-:B-1----:R-:W-:Y:S02]  /*3560*/  IMAD.X R14, R245, 0x1, R55.reuse, P5 ;  /* 0x00000001f50e7824 */ /* 0x102fe400028e0637 */
[----:B--2---:R-:W-:-:S03]  /*3570*/  IMAD.X R2, R244, 0x1, R55, P2 ;  /* 0x00000001f4027824 */ /* 0x004fc600010e0637 */
[----:B------:R1:W-:Y:S01]  /*3580*/  STL [R1+0x20], R14 ;  /* 0x0000200e01007387 */ /* 0x0003e20000100800 */
[----:B------:R-:W-:Y:S01]  /*3590*/  CS2R R54, SRZ ;  /* 0x0000000000367805 */ /* 0x000fe2000001ff00 */
[C-C-:B---3--:R-:W-:Y:S02]  /*35a0*/  IMAD.X R17, R245.reuse, 0x1, R154.reuse, P1 ;  /* 0x00000001f5117824 */ /* 0x148fe400008e069a */
[----:B------:R2:W-:Y:S04]  /*35b0*/  STL [R1+0x18], R2 ;  /* 0x0000180201007387 */ /* 0x0005e80000100800 */
[----:B------:R3:W-:Y:S01]  /*35c0*/  STL [R1+0x10], R17 ;  /* 0x0000101101007387 */ /* 0x0007e20000100800 */
[----:B-1----:R-:W-:Y:S02]  /*35d0*/  IMAD.X R14, R244, 0x1, R154, P0 ;  /* 0x00000001f40e7824 */ /* 0x002fe400000e069a */
[----:B--2---:R-:W-:-:S03]  /*35e0*/  IMAD.X R2, R245, 0x1, R251, P4 ;  /* 0x00000001f5027824 */ /* 0x004fc600020e06fb */
[----:B------:R1:W-:Y:S01]  /*35f0*/  STL [R1+0x8], R14 ;  /* 0x0000080e01007387 */ /* 0x0003e20000100800 */
[----:B------:R-:W-:Y:S02]  /*3600*/  IMAD.X R251, R244, 0x1, R251, P3 ;  /* 0x00000001f4fb7824 */ /* 0x000fe400018e06fb */
[----:B---3--:R-:W-:Y:S01]  /*3610*/  IMAD.U32 R17, RZ, RZ, UR11 ;  /* 0x0000000bff117e24 */ /* 0x008fe2000f8e00ff */
[----:B------:R2:W-:Y:S01]  /*3620*/  STL [R1], R2 ;  /* 0x0000000201007387 */ /* 0x0005e20000100800 */
[----:B-1----:R-:W-:Y:S02]  /*3630*/  IMAD.U32 R14, RZ, RZ, UR18 ;  /* 0x00000012ff0e7e24 */ /* 0x002fe4000f8e00ff */
[----:B--2---:R-:W-:Y:S01]  /*3640*/  IMAD R2, R247, UR7, RZ ;  /* 0x00000007f7027c24 */ /* 0x004fe2000f8e02ff */
[----:B------:R-:W-:-:S04]  /*3650*/  UMOV UR7, 0xc0000010 ;  /* 0xc000001000077882 */ /* 0x000fc80000000000 */
[----:B0-----:R-:W-:-:S07]  /*3660*/  SHF.R.S32.HI R21, RZ, 0x1f, R2 ;  /* 0x0000001fff157819 */ /* 0x001fce0000011402 */
.L_x_1:
[----:B------:R-:W2:Y:S04]  /*3670*/  LDL R156, [R1+0x4] ;  /* 0x00000400019c7983 */ /* 0x000ea80000100800 */
[----:B------:R-:W3:Y:S04]  /*3680*/  LDL R153, [R1] ;  /* 0x0000000001997983 */ /* 0x000ee80000100800 */
[----:B------:R-:W4:Y:S01]  /*3690*/  LDL R176, [R1+0x14] ;  /* 0x0000140001b07983 */ /* 0x000f220000100800 */
[----:B------:R-:W-:Y:S02]  /*36a0*/  ISETP.GT.AND P2, PT, R17, RZ, PT ;  /* 0x000000ff1100720c */ /* 0x000fe40003f44270 */
[----:B------:R-:W-:Y:S01]  /*36b0*/  IADD3 R22, P1, R19, R14, RZ ;  /* 0x0000000e13167210 */ /* 0x000fe20007f3e0ff */
[----:B------:R-:W5:Y:S01]  /*36c0*/  LDL R152, [R1+0xc] ;  /* 0x00000c0001987983 */ /* 0x000f620000100800 */
[----:B------:R-:W-:-:S02]  /*36d0*/  PRMT R195, RZ, 0x7610, R195 ;  /* 0x00007610ffc37816 */ /* 0x000fc400000000c3 */
[----:B------:R-:W-:Y:S01]  /*36e0*/  IADD3 R20, P0, R18, R14, RZ ;  /* 0x0000000e12147210 */ /* 0x000fe20007f1e0ff */
[----:B------:R-:W-:Y:S01]  /*36f0*/  IMAD.X R23, R244, 0x1, R15, P1 ;  /* 0x00000001f4177824 */ /* 0x000fe200008e060f */
[----:B------:R-:W5:Y:S01]  /*3700*/  LDL R177, [R1+0x8] ;  /* 0x0000080001b17983 */ /* 0x000f620000100800 */
[----:B------:R-:W-:-:S03]  /*3710*/  ISETP.GT.AND P3, PT, R17, 0x1, PT ;  /* 0x000000011100780c */ /* 0x000fc60003f64270 */
[----:B------:R-:W5:Y:S01]  /*3720*/  LDL R167, [R1+0x10] ;  /* 0x0000100001a77983 */ /* 0x000f620000100800 */
[----:B------:R-:W-:Y:S01]  /*3730*/  PRMT R187, RZ, 0x7610, R187 ;  /* 0x00007610ffbb7816 */ /* 0x000fe200000000bb */
[----:B------:R-:W-:Y:S02]  /*3740*/  IMAD.X R21, R245, 0x1, R15, P0 ;  /* 0x00000001f5157824 */ /* 0x000fe400000e060f */
[----:B------:R0:W5:Y:S01]  /*3750*/  @P2 LDG.E.U8 R195, desc[UR14][R22.64] ;  /* 0x0000000e16c32981 */ /* 0x000162000c1e1100 */
[----:B------:R-:W-:-:S03]  /*3760*/  PRMT R194, RZ, 0x7610, R194 ;  /* 0x00007610ffc27816 */ /* 0x000fc600000000c2 */
[----:B------:R-:W5:Y:S04]  /*3770*/  LDL R166, [R1+0x1c] ;  /* 0x00001c0001a67983 */ /* 0x000f680000100800 */
[----:B------:R2:W5:Y:S01]  /*3780*/  @P2 LDG.E.U8 R187, desc[UR14][R20.64] ;  /* 0x0000000e14bb2981 */ /* 0x000562000c1e1100 */
[----:B0-----:R-:W-:-:S03]  /*3790*/  IADD3 R22, P1, R14, R252, RZ ;  /* 0x000000fc0e167210 */ /* 0x001fc60007f3e0ff */
[----:B------:R-:W5:Y:S02]  /*37a0*/  LDL R161, [R1+0x24] ;  /* 0x0000240001a17983 */ /* 0x000f640000100800 */
[----:B------:R-:W-:Y:S02]  /*37b0*/  IMAD.X R23, R15, 0x1, R251, P1 ;  /* 0x000000010f177824 */ /* 0x000fe400008e06fb */
[----:B------:R-:W5:Y:S04]  /*37c0*/  LDL R160, [R1+0x18] ;  /* 0x0000180001a07983 */ /* 0x000f680000100800 */
[----:B------:R4:W5:Y:S04]  /*37d0*/  @P3 LDG.E.U8 R194, desc[UR14][R22.64] ;  /* 0x0000000e16c23981 */ /* 0x000968000c1e1100 */
[----:B------:R-:W5:Y:S04]  /*37e0*/  LDL R157, [R1+0x20] ;  /* 0x00002000019d7983 */ /* 0x000f680000100800 */
[----:B------:R-:W5:Y:S04]  /*37f0*/  LDL R189, [R1+0x34] ;  /* 0x0000340001bd7983 */ /* 0x000f680000100800 */
[----:B------:R-:W5:Y:S01]  /*3800*/  LDL R188, [R1+0x30] ;  /* 0x0000300001bc7983 */ /* 0x000f620000100800 */
[----:B------:R-:W-:-:S02]  /*3810*/  PRMT R186, RZ, 0x7610, R186 ;  /* 0x00007610ffba7816 */ /* 0x000fc400000000ba */
[----:B------:R-:W-:Y:S01]  /*3820*/  PRMT R155, RZ, 0x7610, R155 ;  /* 0x00007610ff9b7816 */ /* 0x000fe2000000009b */
[----:B------:R-:W5:Y:S01]  /*3830*/  LDL R190, [R1+0x64] ;  /* 0x0000640001be7983 */ /* 0x000f620000100800 */
[----:B------:R-:W-:Y:S02]  /*3840*/  PRMT R174, RZ, 0x7610, R174 ;  /* 0x00007610ffae7816 */ /* 0x000fe400000000ae */
[----:B------:R-:W-:Y:S01]  /*3850*/  PRMT R154, RZ, 0x7610, R154 ;  /* 0x00007610ff9a7816 */ /* 0x000fe2000000009a */
[----:B------:R-:W5:Y:S01]  /*3860*/  LDL R191, [R1+0x84] ;  /* 0x0000840001bf7983 */ /* 0x000f620000100800 */
[----:B------:R-:W-:Y:S02]  /*3870*/  PRMT R158, RZ, 0x7610, R158 ;  /* 0x00007610ff9e7816 */ /* 0x000fe4000000009e */
[----:B------:R-:W-:Y:S01]  /*3880*/  PRMT R163, RZ, 0x7610, R163 ;  /* 0x00007610ffa37816 */ /* 0x000fe200000000a3 */
        /* <DEDUP_REMOVED lines=13> */
[----:B--2---:R-:W-:-:S03]  /*3960*/  IADD3 R20, P0, R14, R156, RZ ;  /* 0x0000009c0e147210 */ /* 0x004fc60007f1e0ff */
[----:B------:R-:W2:Y:S02]  /*3970*/  LDL R156, [R1+0x2c] ;  /* 0x00002c00019c7983 */ /* 0x000ea40000100800 */
[----:B---3--:R-:W-:Y:S01]  /*3980*/  IMAD.X R21, R15, 0x1, R153, P0 ;  /* 0x000000010f157824 */ /* 0x008fe200000e0699 */
[C---:B----4-:R-:W-:Y:S02]  /*3990*/  IADD3 R22, P0, R14.reuse, R176, RZ ;  /* 0x000000b00e167210 */ /* 0x050fe40007f1e0ff */
[----:B------:R-:W3:Y:S01]  /*39a0*/  LDL R176, [R1+0x28] ;  /* 0x0000280001b07983 */ /* 0x000ee20000100800 */
[----:B------:R-:W-:Y:S02]  /*39b0*/  ISETP.GT.AND P2, PT, R17, 0x2, PT ;  /* 0x000000021100780c */ /* 0x000fe40003f44270 */
[----:B-----5:R-:W-:Y:S01]  /*39c0*/  IADD3 R152, P1, R14, R152, RZ ;  /* 0x000000980e987210 */ /* 0x020fe20007f3e0ff */
[----:B------:R0:W4:Y:S04]  /*39d0*/  @P3 LDG.E.U8 R186, desc[UR14][R20.64] ;  /* 0x0000000e14ba3981 */ /* 0x000128000c1e1100 */
[----:B------:R-:W-:-:S02]  /*39e0*/  IMAD.X R153, R15, 0x1, R177, P1 ;  /* 0x000000010f997824 */ /* 0x000fc400008e06b1 */
[----:B------:R-:W-:Y:S01]  /*39f0*/  IMAD.X R23, R15, 0x1, R167, P0 ;  /* 0x000000010f177824 */ /* 0x000fe200000e06a7 */
[----:B0-----:R-:W-:Y:S01]  /*3a00*/  PRMT R21, RZ, 0x7610, R21 ;  /* 0x00007610ff157816 */ /* 0x001fe20000000015 */
[----:B------:R-:W5:Y:S04]  /*3a10*/  LDL R167, [R1+0x3c] ;  /* 0x00003c0001a77983 */ /* 0x000f680000100800 */
[----:B------:R0:W4:Y:S01]  /*3a20*/  @P2 LDG.E.U8 R155, desc[UR14][R152.64] ;  /* 0x0000000e989b2981 */ /* 0x000122000c1e1100 */
[----:B------:R-:W-:-:S03]  /*3a30*/  ISETP.GT.AND P3, PT, R17, 0x3, PT ;  /* 0x000000031100780c */ /* 0x000fc60003f64270 */
[----:B------:R1:W4:Y:S04]  /*3a40*/  @P2 LDG.E.U8 R21, desc[UR14][R22.64] ;  /* 0x0000000e16152981 */ /* 0x000328000c1e1100 */
[----:B------:R-:W4:Y:S01]  /*3a50*/  LDL R177, [R1+0x44] ;  /* 0x0000440001b17983 */ /* 0x000f220000100800 */
[----:B0-----:R-:W-:-:S03]  /*3a60*/  IADD3 R152, P1, R14, R166, RZ ;  /* 0x000000a60e987210 */ /* 0x001fc60007f3e0ff */
[----:B------:R-:W4:Y:S01]  /*3a70*/  LDL R166, [R1+0x38] ;  /* 0x0000380001a67983 */ /* 0x000f220000100800 */
[----:B-1----:R-:W-:Y:S01]  /*3a80*/  IADD3 R22, P0, R14, R161, RZ ;  /* 0x000000a10e167210 */ /* 0x002fe20007f1e0ff */
[C---:B------:R-:W-:Y:S02]  /*3a90*/  IMAD.X R153, R15.reuse, 0x1, R160, P1 ;  /* 0x000000010f997824 */ /* 0x040fe400008e06a0 */
[----:B------:R-:W4:Y:S04]  /*3aa0*/  LDL R161, [R1+0x40] ;  /* 0x0000400001a17983 */ /* 0x000f280000100800 */
[----:B------:R-:W4:Y:S01]  /*3ab0*/  LDL R160, [R1+0x4c] ;  /* 0x00004c0001a07983 */ /* 0x000f220000100800 */
[----:B------:R-:W-:-:S03]  /*3ac0*/  IMAD.X R23, R15, 0x1, R157, P0 ;  /* 0x000000010f177824 */ /* 0x000fc600000e069d */
[----:B------:R0:W4:Y:S01]  /*3ad0*/  @P3 LDG.E.U8 R174, desc[UR14][R152.64] ;  /* 0x0000000e98ae3981 */ /* 0x000122000c1e1100 */
[----:B------:R-:W-:-:S03]  /*3ae0*/  ISETP.GT.AND P2, PT, R17, 0x4, PT ;  /* 0x000000041100780c */ /* 0x000fc60003f44270 */
[----:B------:R1:W4:Y:S01]  /*3af0*/  @P3 LDG.E.U8 R158, desc[UR14][R22.64] ;  /* 0x0000000e169e3981 */ /* 0x000322000c1e1100 */
[----:B0-----:R-:W-:-:S03]  /*3b00*/  IADD3 R152, P0, R14, R189, RZ ;  /* 0x000000bd0e987210 */ /* 0x001fc60007f1e0ff */
[----:B------:R-:W4:Y:S02]  /*3b10*/  LDL R189, [R1+0x54] ;  /* 0x0000540001bd7983 */ /* 0x000f240000100800 */
[----:B------:R-:W-:Y:S02]  /*3b20*/  IMAD.X R153, R15, 0x1, R188, P0 ;  /* 0x000000010f997824 */ /* 0x000fe400000e06bc */
[----:B------:R-:W4:Y:S01]  /*3b30*/  LDL R188, [R1+0x50] ;  /* 0x0000500001bc7983 */ /* 0x000f220000100800 */
[----:B--2---:R-:W-:-:S05]  /*3b40*/  IADD3 R156, P1, R14, R156, RZ ;  /* 0x0000009c0e9c7210 */ /* 0x004fca0007f3e0ff */
[----:B---3--:R-:W-:Y:S02]  /*3b50*/  IMAD.X R157, R15, 0x1, R176, P1 ;  /* 0x000000010f9d7824 */ /* 0x008fe400008e06b0 */
[----:B------:R-:W2:Y:S04]  /*3b60*/  LDL R176, [R1+0x48] ;  /* 0x0000480001b07983 */ /* 0x000ea80000100800 */
[----:B------:R5:W3:Y:S01]  /*3b70*/  @P2 LDG.E.U8 R154, desc[UR14][R156.64] ;  /* 0x0000000e9c9a2981 */ /* 0x000ae2000c1e1100 */
[----:B-1----:R-:W-:Y:S02]  /*3b80*/  PRMT R22, RZ, 0x7610, R22 ;  /* 0x00007610ff167816 */ /* 0x002fe40000000016 */
[----:B------:R-:W-:-:S04]  /*3b90*/  ISETP.GT.AND P3, PT, R17, 0x5, PT ;  /* 0x000000051100780c */ /* 0x000fc80003f64270 */
[----:B------:R0:W3:Y:S01]  /*3ba0*/  @P2 LDG.E.U8 R22, desc[UR14][R152.64] ;  /* 0x0000000e98162981 */ /* 0x0000e2000c1e1100 */
[----:B-----5:R-:W-:-:S03]  /*3bb0*/  IADD3 R156, P1, R14, R167, RZ ;  /* 0x000000a70e9c7210 */ /* 0x020fc60007f3e0ff */
[----:B------:R-:W5:Y:S02]  /*3bc0*/  LDL R167, [R1+0x5c] ;  /* 0x00005c0001a77983 */ /* 0x000f640000100800 */
[----:B----4-:R-:W-:Y:S02]  /*3bd0*/  IMAD.X R157, R15, 0x1, R166, P1 ;  /* 0x000000010f9d7824 */ /* 0x010fe400008e06a6 */
[----:B------:R-:W4:Y:S01]  /*3be0*/  LDL R166, [R1+0x58] ;  /* 0x0000580001a67983 */ /* 0x000f220000100800 */
[----:B0-----:R-:W-:-:S03]  /*3bf0*/  IADD3 R152, P0, R14, R177, RZ ;  /* 0x000000b10e987210 */ /* 0x001fc60007f1e0ff */
[----:B------:R-:W3:Y:S01]  /*3c00*/  LDL R177, [R1+0x60] ;  /* 0x0000600001b17983 */ /* 0x000ee20000100800 */
[----:B------:R-:W-:Y:S01]  /*3c10*/  IADD3 R160, P1, R14, R160, RZ ;  /* 0x000000a00ea07210 */ /* 0x000fe20007f3e0ff */
[----:B------:R-:W-:Y:S02]  /*3c20*/  IMAD.X R153, R15, 0x1, R161, P0 ;  /* 0x000000010f997824 */ /* 0x000fe400000e06a1 */
[----:B------:R0:W3:Y:S01]  /*3c30*/  @P3 LDG.E.U8 R163, desc[UR14][R156.64] ;  /* 0x0000000e9ca33981 */ /* 0x0000e2000c1e1100 */
[----:B------:R-:W-:-:S03]  /*3c40*/  ISETP.GT.AND P2, PT, R17, 0x6, PT ;  /* 0x000000061100780c */ /* 0x000fc60003f44270 */
[----:B------:R1:W3:Y:S01]  /*3c50*/  @P3 LDG.E.U8 R173, desc[UR14][R152.64] ;  /* 0x0000000e98ad3981 */ /* 0x0002e2000c1e1100 */
[----:B0-----:R-:W-:-:S03]  /*3c60*/  IADD3 R156, P0, R14, R189, RZ ;  /* 0x000000bd0e9c7210 */ /* 0x001fc60007f1e0ff */
[----:B------:R-:W3:Y:S02]  /*3c70*/  LDL R189, [R1+0x74] ;  /* 0x0000740001bd7983 */ /* 0x000ee40000100800 */
[C---:B------:R-:W-:Y:S02]  /*3c80*/  IMAD.X R157, R15.reuse, 0x1, R188, P0 ;  /* 0x000000010f9d7824 */ /* 0x040fe400000e06bc */
[----:B------:R-:W3:Y:S01]  /*3c90*/  LDL R188, [R1+0x68] ;  /* 0x0000680001bc7983 */ /* 0x000ee20000100800 */
[----:B--2---:R-:W-:-:S03]  /*3ca0*/  IMAD.X R161, R15, 0x1, R176, P1 ;  /* 0x000000010fa17824 */ /* 0x004fc600008e06b0 */
[----:B------:R-:W2:Y:S01]  /*3cb0*/  LDL R176, [R1+0x6c] ;  /* 0x00006c0001b07983 */ /* 0x000ea20000100800 */
[----:B-1----:R-:W-:Y:S02]  /*3cc0*/  PRMT R153, RZ, 0x7610, R153 ;  /* 0x00007610ff997816 */ /* 0x002fe40000000099 */
[----:B------:R-:W-:-:S04]  /*3cd0*/  ISETP.GT.AND P3, PT, R17, 0x7, PT ;  /* 0x000000071100780c */ /* 0x000fc80003f64270 */
[----:B------:R5:W2:Y:S01]  /*3ce0*/  @P2 LDG.E.U8 R153, desc[UR14][R160.64] ;  /* 0x0000000ea0992981 */ /* 0x000aa2000c1e1100 */
[----:B------:R-:W-:-:S06]  /*3cf0*/  PRMT R23, RZ, 0x7610, R23 ;  /* 0x00007610ff177816 */ /* 0x000fcc0000000017 */
[----:B------:R0:W2:Y:S01]  /*3d00*/  @P2 LDG.E.U8 R23, desc[UR14][R156.64] ;  /* 0x0000000e9c172981 */ /* 0x0000a2000c1e1100 */
[----:B-----5:R-:W-:-:S03]  /*3d10*/  IADD3 R160, P1, R14, R167, RZ ;  /* 0x000000a70ea07210 */ /* 0x020fc60007f3e0ff */
[----:B------:R-:W5:Y:S01]  /*3d20*/  LDL R167, [R1+0x70] ;  /* 0x0000700001a77983 */ /* 0x000f620000100800 */
[----:B0-----:R-:W-:-:S03]  /*3d30*/  IADD3 R156, P0, R14, R190, RZ ;  /* 0x000000be0e9c7210 */ /* 0x001fc60007f1e0ff */
[----:B------:R-:W5:Y:S01]  /*3d40*/  LDL R190, [R1+0x78] ;  /* 0x0000780001be7983 */ /* 0x000f620000100800 */
[----:B----4-:R-:W-:-:S03]  /*3d50*/  IMAD.X R161, R15, 0x1, R166, P1 ;  /* 0x000000010fa17824 */ /* 0x010fc600008e06a6 */
[----:B------:R-:W4:Y:S01]  /*3d60*/  LDL R166, [R1+0x7c] ;  /* 0x00007c0001a67983 */ /* 0x000f220000100800 */
[----:B---3--:R-:W-:-:S03]  /*3d70*/  IMAD.X R157, R15, 0x1, R177, P0 ;  /* 0x000000010f9d7824 */ /* 0x008fc600000e06b1 */
[----:B------:R-:W3:Y:S04]  /*3d80*/  @P3 LDG.E.U8 R172, desc[UR14][R160.64] ;  /* 0x0000000ea0ac3981 */ /* 0x000ee8000c1e1100 */
[----:B------:R-:W3:Y:S04]  /*3d90*/  LDL R177, [R1+0x80] ;  /* 0x0000800001b17983 */ /* 0x000ee80000100800 */
[----:B------:R0:W3:Y:S02]  /*3da0*/  @P3 LDG.E.U8 R159, desc[UR14][R156.64] ;  /* 0x0000000e9c9f3981 */ /* 0x0000e4000c1e1100 */
[----:B0-----:R-:W-:-:S02]  /*3db0*/  IADD3 R156, P0, R14, R189, RZ ;  /* 0x000000bd0e9c7210 */ /* 0x001fc40007f1e0ff */
[----:B------:R-:W3:Y:S01]  /*3dc0*/  LDL R189, [R1+0x94] ;  /* 0x0000940001bd7983 */ /* 0x000ee20000100800 */
[----:B--2---:R-:W-:-:S03]  /*3dd0*/  IADD3 R160, P1, R14, R176, RZ ;  /* 0x000000b00ea07210 */ /* 0x004fc60007f3e0ff */
[----:B------:R-:W2:Y:S02]  /*3de0*/  LDL R176, [R1+0x8c] ;  /* 0x00008c0001b07983 */ /* 0x000ea40000100800 */
[----:B------:R-:W-:Y:S02]  /*3df0*/  IMAD.X R161, R15, 0x1, R188, P1 ;  /* 0x000000010fa17824 */ /* 0x000fe400008e06bc */
[----:B------:R-:W2:Y:S01]  /*3e00*/  LDL R188, [R1+0x88] ;  /* 0x0000880001bc7983 */ /* 0x000ea20000100800 */
[C---:B------:R-:W-:Y:S02]  /*3e10*/  ISETP.GT.AND P2, PT, R17.reuse, 0x8, PT ;  /* 0x000000081100780c */ /* 0x040fe40003f44270 */
[----:B------:R-:W-:Y:S02]  /*3e20*/  PRMT R152, RZ, 0x7610, R152 ;  /* 0x00007610ff987816 */ /* 0x000fe40000000098 */
[----:B------:R-:W-:Y:S02]  /*3e30*/  ISETP.GT.AND P3, PT, R17, 0x9, PT ;  /* 0x000000091100780c */ /* 0x000fe40003f64270 */
[----:B------:R-:W-:Y:S01]  /*3e40*/  PRMT R20, RZ, 0x7610, R20 ;  /* 0x00007610ff147816 */ /* 0x000fe20000000014 */
[----:B-----5:R-:W-:-:S06]  /*3e50*/  IMAD.X R157, R15, 0x1, R167, P0 ;  /* 0x000000010f9d7824 */ /* 0x020fcc00000e06a7 */
[----:B------:R4:W5:Y:S04]  /*3e60*/  @P2 LDG.E.U8 R152, desc[UR14][R160.64] ;  /* 0x0000000ea0982981 */ /* 0x000968000c1e1100 */
[----:B------:R0:W5:Y:S04]  /*3e70*/  @P2 LDG.E.U8 R20, desc[UR14][R156.64] ;  /* 0x0000000e9c142981 */ /* 0x000168000c1e1100 */
[----:B------:R-:W5:Y:S01]  /*3e80*/  LDL R167, [R1+0x90] ;  /* 0x0000900001a77983 */ /* 0x000f620000100800 */
[----:B----4-:R-:W-:-:S03]  /*3e90*/  IADD3 R160, P1, R14, R166, RZ ;  /* 0x000000a60ea07210 */ /* 0x010fc60007f3e0ff */
[----:B------:R-:W4:Y:S02]  /*3ea0*/  LDL R166, [R1+0x9c] ;  /* 0x00009c0001a67983 */ /* 0x000f240000100800 */
[C---:B------:R-:W-:Y:S01]  /*3eb0*/  IMAD.X R161, R15.reuse, 0x1, R190, P1 ;  /* 0x000000010fa17824 */ /* 0x040fe200008e06be */
[----:B0-----:R-:W-:Y:S01]  /*3ec0*/  IADD3 R156, P0, R14, R191, RZ ;  /* 0x000000bf0e9c7210 */ /* 0x001fe20007f1e0ff */
[----:B------:R-:W4:Y:S04]  /*3ed0*/  LDL R190, [R1+0xac] ;  /* 0x0000ac0001be7983 */ /* 0x000f280000100800 */
[----:B------:R-:W4:Y:S01]  /*3ee0*/  @P3 LDG.E.U8 R164, desc[UR14][R160.64] ;  /* 0x0000000ea0a43981 */ /* 0x000f22000c1e1100 */
[----:B---3--:R-:W-:-:S03]  /*3ef0*/  IMAD.X R157, R15, 0x1, R177, P0 ;  /* 0x000000010f9d7824 */ /* 0x008fc600000e06b1 */
[----:B------:R-:W3:Y:S04]  /*3f00*/  LDL R177, [R1+0xa4] ;  /* 0x0000a40001b17983 */ /* 0x000ee80000100800 */
        /* <DEDUP_REMOVED lines=9> */
[----:B------:R-:W-:-:S11]  /*3fa0*/  ISETP.GT.AND P3, PT, R17, 0xb, PT ;  /* 0x0000000b1100780c */ /* 0x000fd60003f64270 */
[----:B------:R0:W2:Y:S01]  /*3fb0*/  @P2 LDG.E.U8 R170, desc[UR14][R160.64] ;  /* 0x0000000ea0aa2981 */ /* 0x0000a2000c1e1100 */
[----:B-----5:R-:W-:Y:S01]  /*3fc0*/  IMAD.X R157, R15, 0x1, R167, P0 ;  /* 0x000000010f9d7824 */ /* 0x020fe200000e06a7 */
[----:B----4-:R-:W-:-:S04]  /*3fd0*/  IADD3 R166, P1, R14, R166, RZ ;  /* 0x000000a60ea67210 */ /* 0x010fc80007f3e0ff */
[----:B------:R3:W4:Y:S01]  /*3fe0*/  @P2 LDG.E.U8 R185, desc[UR14][R156.64] ;  /* 0x0000000e9cb92981 */ /* 0x000722000c1e1100 */
[----:B0-----:R-:W-:Y:S02]  /*3ff0*/  PRMT R160, RZ, 0x7610, R160 ;  /* 0x00007610ffa07816 */ /* 0x001fe400000000a0 */
[----:B---3--:R-:W-:Y:S02]  /*4000*/  IADD3 R156, P0, R14, R177, RZ ;  /* 0x000000b10e9c7210 */ /* 0x008fe40007f1e0ff */
[----:B------:R-:W3:Y:S03]  /*4010*/  LDL R177, [R1+0xb0] ;  /* 0x0000b00001b17983 */ /* 0x000ee60000100800 */
[C---:B------:R-:W-:Y:S02]  /*4020*/  IMAD.X R157, R15.reuse, 0x1, R191, P0 ;  /* 0x000000010f9d7824 */ /* 0x040fe400000e06bf */
[----:B--2---:R-:W-:-:S03]  /*4030*/  IMAD.X R167, R15, 0x1, R176, P1 ;  /* 0x000000010fa77824 */ /* 0x004fc600008e06b0 */
[----:B------:R-:W2:Y:S04]  /*4040*/  @P3 LDG.E.U8 R160, desc[UR14][R156.64] ;  /* 0x0000000e9ca03981 */ /* 0x000ea8000c1e1100 */
[----:B------:R-:W5:Y:S04]  /*4050*/  LDL R176, [R1+0xbc] ;  /* 0x0000bc0001b07983 */ /* 0x000f680000100800 */
[----:B------:R0:W4:Y:S01]  /*4060*/  @P3 LDG.E.U8 R184, desc[UR14][R166.64] ;  /* 0x0000000ea6b83981 */ /* 0x000122000c1e1100 */
[----:B------:R-:W-:Y:S02]  /*4070*/  ISETP.GT.AND P2, PT, R17, 0xc, PT ;  /* 0x0000000c1100780c */ /* 0x000fe40003f44270 */
[----:B------:R-:W-:Y:S01]  /*4080*/  PRMT R165, RZ, 0x7610, R165 ;  /* 0x00007610ffa57816 */ /* 0x000fe200000000a5 */
[----:B------:R-:W2:Y:S01]  /*4090*/  LDL R191, [R1+0xc8] ;  /* 0x0000c80001bf7983 */ /* 0x000ea20000100800 */
[----:B0-----:R-:W-:-:S03]  /*40a0*/  IADD3 R166, P1, R14, R190, RZ ;  /* 0x000000be0ea67210 */ /* 0x001fc60007f3e0ff */
[----:B------:R-:W4:Y:S02]  /*40b0*/  LDL R190, [R1+0xb8] ;  /* 0x0000b80001be7983 */ /* 0x000f240000100800 */
[----:B------:R-:W-:Y:S02]  /*40c0*/  IMAD.X R167, R15, 0x1, R188, P1 ;  /* 0x000000010fa77824 */ /* 0x000fe400008e06bc */
[----:B------:R-:W2:Y:S01]  /*40d0*/  LDL R188, [R1+0xcc] ;  /* 0x0000cc0001bc7983 */ /* 0x000ea20000100800 */
[----:B------:R-:W-:-:S03]  /*40e0*/  IADD3 R156, P0, R14, R189, RZ ;  /* 0x000000bd0e9c7210 */ /* 0x000fc60007f1e0ff */
[----:B------:R-:W2:Y:S01]  /*40f0*/  LDL R189, [R1+0xc0] ;  /* 0x0000c00001bd7983 */ /* 0x000ea20000100800 */
[----:B------:R-:W-:-:S03]  /*4100*/  ISETP.GT.AND P3, PT, R17, 0xd, PT ;  /* 0x0000000d1100780c */ /* 0x000fc60003f64270 */
[----:B------:R-:W2:Y:S01]  /*4110*/  @P2 LDG.E.U8 R165, desc[UR14][R166.64] ;  /* 0x0000000ea6a52981 */ /* 0x000ea2000c1e1100 */
[----:B------:R-:W-:Y:S02]  /*4120*/  PRMT R183, RZ, 0x7610, R183 ;  /* 0x00007610ffb77816 */ /* 0x000fe400000000b7 */
[----:B------:R-:W-:Y:S01]  /*4130*/  PRMT R182, RZ, 0x7610, R182 ;  /* 0x00007610ffb67816 */ /* 0x000fe200000000b6 */
[----:B---3--:R-:W-:Y:S02]  /*4140*/  IMAD.X R157, R15, 0x1, R177, P0 ;  /* 0x000000010f9d7824 */ /* 0x008fe400000e06b1 */
[----:B------:R-:W3:Y:S04]  /*4150*/  LDL R177, [R1+0xd4] ;  /* 0x0000d40001b17983 */ /* 0x000ee80000100800 */
[----:B------:R0:W3:Y:S02]  /*4160*/  @P2 LDG.E.U8 R183, desc[UR14][R156.64] ;  /* 0x0000000e9cb72981 */ /* 0x0000e4000c1e1100 */
[----:B0-----:R-:W-:-:S02]  /*4170*/  IADD3 R156, P0, R14, R192, RZ ;  /* 0x000000c00e9c7210 */ /* 0x001fc40007f1e0ff */
[----:B-----5:R-:W-:Y:S01]  /*4180*/  IADD3 R166, P1, R14, R176, RZ ;  /* 0x000000b00ea67210 */ /* 0x020fe20007f3e0ff */
[----:B------:R-:W5:Y:S04]  /*4190*/  LDL R192, [R1+0x104] ;  /* 0x0001040001c07983 */ /* 0x000f680000100800 */
[----:B------:R-:W5:Y:S01]  /*41a0*/  LDL R176, [R1+0xd0] ;  /* 0x0000d00001b07983 */ /* 0x000f620000100800 */
[----:B----4-:R-:W-:-:S03]  /*41b0*/  IMAD.X R167, R15, 0x1, R190, P1 ;  /* 0x000000010fa77824 */ /* 0x010fc600008e06be */
[----:B------:R-:W4:Y:S04]  /*41c0*/  LDL R190, [R1+0xdc] ;  /* 0x0000dc0001be7983 */ /* 0x000f280000100800 */
[----:B------:R0:W4:Y:S01]  /*41d0*/  @P3 LDG.E.U8 R182, desc[UR14][R166.64] ;  /* 0x0000000ea6b63981 */ /* 0x000122000c1e1100 */
[----:B--2---:R-:W-:-:S03]  /*41e0*/  IMAD.X R157, R15, 0x1, R189, P0 ;  /* 0x000000010f9d7824 */ /* 0x004fc600000e06bd */
[----:B------:R-:W2:Y:S01]  /*41f0*/  LDL R189, [R1+0xe4] ;  /* 0x0000e40001bd7983 */ /* 0x000ea20000100800 */
[----:B0-----:R-:W-:-:S03]  /*4200*/  IADD3 R166, P1, R14, R188, RZ ;  /* 0x000000bc0ea67210 */ /* 0x001fc60007f3e0ff */
[----:B------:R-:W2:Y:S01]  /*4210*/  LDL R188, [R1+0xd8] ;  /* 0x0000d80001bc7983 */ /* 0x000ea20000100800 */
[----:B------:R-:W-:Y:S02]  /*4220*/  ISETP.GT.AND P2, PT, R17, 0xe, PT ;  /* 0x0000000e1100780c */ /* 0x000fe40003f44270 */
[----:B------:R-:W-:Y:S01]  /*4230*/  PRMT R169, RZ, 0x7610, R169 ;  /* 0x00007610ffa97816 */ /* 0x000fe200000000a9 */
[----:B------:R-:W-:Y:S01]  /*4240*/  IMAD.X R167, R15, 0x1, R191, P1 ;  /* 0x000000010fa77824 */ /* 0x000fe200008e06bf */
[----:B------:R-:W-:Y:S01]  /*4250*/  PRMT R168, RZ, 0x7610, R168 ;  /* 0x00007610ffa87816 */ /* 0x000fe200000000a8 */
[----:B------:R-:W2:Y:S04]  /*4260*/  LDL R191, [R1+0xf4] ;  /* 0x0000f40001bf7983 */ /* 0x000ea80000100800 */
[----:B------:R3:W2:Y:S01]  /*4270*/  @P3 LDG.E.U8 R169, desc[UR14][R156.64] ;  /* 0x0000000e9ca93981 */ /* 0x0006a2000c1e1100 */
[----:B------:R-:W-:-:S03]  /*4280*/  PRMT R181, RZ, 0x7610, R181 ;  /* 0x00007610ffb57816 */ /* 0x000fc600000000b5 */
[----:B------:R4:W2:Y:S01]  /*4290*/  @P2 LDG.E.U8 R168, desc[UR14][R166.64] ;  /* 0x0000000ea6a82981 */ /* 0x0008a2000c1e1100 */
[----:B---3--:R-:W-:-:S03]  /*42a0*/  IADD3 R156, P0, R14, R177, RZ ;  /* 0x000000b10e9c7210 */ /* 0x008fc60007f1e0ff */
[----:B------:R-:W3:Y:S02]  /*42b0*/  LDL R177, [R1+0xe0] ;  /* 0x0000e00001b17983 */ /* 0x000ee40000100800 */
[----:B-----5:R-:W-:Y:S02]  /*42c0*/  IMAD.X R157, R15, 0x1, R176, P0 ;  /* 0x000000010f9d7824 */ /* 0x020fe400000e06b0 */
[----:B------:R-:W5:Y:S04]  /*42d0*/  LDL R176, [R1+0xec] ;  /* 0x0000ec0001b07983 */ /* 0x000f680000100800 */
[----:B------:R2:W5:Y:S01]  /*42e0*/  @P2 LDG.E.U8 R181, desc[UR14][R156.64] ;  /* 0x0000000e9cb52981 */ /* 0x000562000c1e1100 */
[----:B----4-:R-:W-:-:S03]  /*42f0*/  IADD3 R166, P1, R14, R190, RZ ;  /* 0x000000be0ea67210 */ /* 0x010fc60007f3e0ff */
[----:B------:R-:W4:Y:S01]  /*4300*/  LDL R190, [R1+0xe8] ;  /* 0x0000e80001be7983 */ /* 0x000f220000100800 */
[----:B--2---:R-:W-:-:S03]  /*4310*/  IADD3 R156, P0, R14, R189, RZ ;  /* 0x000000bd0e9c7210 */ /* 0x004fc60007f1e0ff */
[----:B------:R-:W2:Y:S01]  /*4320*/  LDL R189, [R1+0xf0] ;  /* 0x0000f00001bd7983 */ /* 0x000ea20000100800 */
[----:B------:R-:W-:-:S03]  /*4330*/  IMAD.X R167, R15, 0x1, R188, P1 ;  /* 0x000000010fa77824 */ /* 0x000fc600008e06bc */
[----:B------:R-:W2:Y:S01]  /*4340*/  LDL R188, [R1+0xfc] ;  /* 0x0000fc0001bc7983 */ /* 0x000ea20000100800 */
[----:B------:R-:W-:Y:S02]  /*4350*/  ISETP.GT.AND P3, PT, R17, 0xf, PT ;  /* 0x0000000f1100780c */ /* 0x000fe40003f64270 */
[----:B------:R-:W-:Y:S02]  /*4360*/  PRMT R180, RZ, 0x7610, R180 ;  /* 0x00007610ffb47816 */ /* 0x000fe400000000b4 */
[----:B------:R-:W-:-:S09]  /*4370*/  PRMT R161, RZ, 0x7610, R161 ;  /* 0x00007610ffa17816 */ /* 0x000fd200000000a1 */
[----:B------:R0:W2:Y:S01]  /*4380*/  @P3 LDG.E.U8 R180, desc[UR14][R166.64] ;  /* 0x0000000ea6b43981 */ /* 0x0000a2000c1e1100 */
[----:B---3--:R-:W-:-:S05]  /*4390*/  IMAD.X R157, R15, 0x1, R177, P0 ;  /* 0x000000010f9d7824 */ /* 0x008fca00000e06b1 */
[----:B------:R1:W3:Y:S01]  /*43a0*/  @P3 LDG.E.U8 R161, desc[UR14][R156.64] ;  /* 0x0000000e9ca13981 */ /* 0x0002e2000c1e1100 */
[----:B------:R-:W-:Y:S02]  /*43b0*/  ISETP.GT.AND P3, PT, R17, 0x11, PT ;  /* 0x000000111100780c */ /* 0x000fe40003f64270 */
[C---:B0-----:R-:W-:Y:S02]  /*43c0*/  IADD3 R166, P0, R14.reuse, R191, RZ ;  /* 0x000000bf0ea67210 */ /* 0x041fe40007f1e0ff */
[----:B------:R-:W-:Y:S01]  /*43d0*/  PRMT R178, RZ, 0x7610, R178 ;  /* 0x00007610ffb27816 */ /* 0x000fe200000000b2 */
[----:B------:R-:W3:Y:S01]  /*43e0*/  LDL R191, [R1+0x10c] ;  /* 0x00010c0001bf7983 */ /* 0x000ee20000100800 */
[----:B-----5:R-:W-:-:S05]  /*43f0*/  IADD3 R176, P1, R14, R176, RZ ;  /* 0x000000b00eb07210 */ /* 0x020fca0007f3e0ff */
[----:B----4-:R-:W-:Y:S01]  /*4400*/  IMAD.X R177, R15, 0x1, R190, P1 ;  /* 0x000000010fb17824 */ /* 0x010fe200008e06be */
[----:B------:R-:W-:Y:S01]  /*4410*/  ISETP.GT.AND P2, PT, R17, 0x10, PT ;  /* 0x000000101100780c */ /* 0x000fe20003f44270 */
[----:B------:R-:W4:Y:S01]  /*4420*/  LDL R190, [R1+0x114] ;  /* 0x0001140001be7983 */ /* 0x000f220000100800 */
[----:B--2---:R-:W-:Y:S01]  /*4430*/  IMAD.X R167, R15, 0x1, R189, P0 ;  /* 0x000000010fa77824 */ /* 0x004fe200000e06bd */
[----:B------:R-:W-:-:S05]  /*4440*/  IADD3 R188, P1, R14, R188, RZ ;  /* 0x000000bc0ebc7210 */ /* 0x000fca0007f3e0ff */
[----:B------:R-:W-:Y:S02]  /*4450*/  IMAD.X R189, R15, 0x1, R248, P1 ;  /* 0x000000010fbd7824 */ /* 0x000fe400008e06f8 */
[----:B------:R-:W2:Y:S04]  /*4460*/  LDL R248, [R1+0x11c] ;  /* 0x00011c0001f87983 */ /* 0x000ea80000100800 */
[----:B------:R3:W5:Y:S04]  /*4470*/  @P3 LDG.E.U8 R178, desc[UR14][R188.64] ;  /* 0x0000000ebcb23981 */ /* 0x000768000c1e1100 */
[----:B------:R-:W4:Y:S01]  /*4480*/  LDL R189, [R1+0x108] ;  /* 0x0001080001bd7983 */ /* 0x000f220000100800 */
[----:B-1----:R-:W-:-:S02]  /*4490*/  PRMT R156, RZ, 0x7610, R156 ;  /* 0x00007610ff9c7816 */ /* 0x002fc4000000009c */
[----:B------:R-:W-:-:S04]  /*44a0*/  PRMT R179, RZ, 0x7610, R179 ;  /* 0x00007610ffb37816 */ /* 0x000fc800000000b3 */
[----:B------:R0:W5:Y:S04]  /*44b0*/  @P2 LDG.E.U8 R156, desc[UR14][R176.64] ;  /* 0x0000000eb09c2981 */ /* 0x000168000c1e1100 */
[----:B------:R1:W5:Y:S01]  /*44c0*/  @P2 LDG.E.U8 R179, desc[UR14][R166.64] ;  /* 0x0000000ea6b32981 */ /* 0x000362000c1e1100 */
[----:B------:R-:W-:Y:S02]  /*44d0*/  ISETP.GT.AND P2, PT, R17, 0x12, PT ;  /* 0x000000121100780c */ /* 0x000fe40003f44270 */
[C---:B---3--:R-:W-:Y:S02]  /*44e0*/  IADD3 R188, P1, R14.reuse, R191, RZ ;  /* 0x000000bf0ebc7210 */ /* 0x048fe40007f3e0ff */
[----:B0-----:R-:W-:Y:S02]  /*44f0*/  IADD3 R176, P0, R14, R192, RZ ;  /* 0x000000c00eb07210 */ /* 0x001fe40007f1e0ff */
[----:B------:R-:W3:Y:S01]  /*4500*/  LDL R192, [R1+0x110] ;  /* 0x0001100001c07983 */ /* 0x000ee20000100800 */
[----:B-1----:R-:W-:-:S02]  /*4510*/  PRMT R167, RZ, 0x7610, R167 ;  /* 0x00007610ffa77816 */ /* 0x002fc400000000a7 */
[----:B------:R-:W-:Y:S01]  /*4520*/  IMAD.X R177, R15, 0x1, R193, P0 ;  /* 0x000000010fb17824 */ /* 0x000fe200000e06c1 */
[----:B------:R-:W-:Y:S01]  /*4530*/  PRMT R166, RZ, 0x7610, R166 ;  /* 0x00007610ffa67816 */ /* 0x000fe200000000a6 */
[----:B------:R-:W5:Y:S04]  /*4540*/  LDL R193, [R1+0x120] ;  /* 0x0001200001c17983 */ /* 0x000f680000100800 */
[----:B------:R0:W5:Y:S01]  /*4550*/  @P3 LDG.E.U8 R167, desc[UR14][R176.64] ;  /* 0x0000000eb0a73981 */ /* 0x000162000c1e1100 */
[----:B------:R-:W-:Y:S02]  /*4560*/  ISETP.GT.AND P3, PT, R17, 0x13, PT ;  /* 0x000000131100780c */ /* 0x000fe40003f64270 */
[----:B0-----:R-:W-:Y:S01]  /*4570*/  PRMT R176, RZ, 0x7610, R176 ;  /* 0x00007610ffb07816 */ /* 0x001fe200000000b0 */
[----:B----4-:R-:W-:-:S05]  /*4580*/  IMAD.X R189, R15, 0x1, R189, P1 ;  /* 0x000000010fbd7824 */ /* 0x010fca00008e06bd */
[----:B------:R2:W4:Y:S02]  /*4590*/  @P2 LDG.E.U8 R166, desc[UR14][R188.64] ;  /* 0x0000000ebca62981 */ /* 0x000524000c1e1100 */
[C---:B--2---:R-:W-:Y:S02]  /*45a0*/  IADD3 R188, P1, R14.reuse, R248, RZ ;  /* 0x000000f80ebc7210 */ /* 0x044fe40007f3e0ff */
[----:B------:R-:W2:Y:S03]  /*45b0*/  LDL R248, [R1+0x128] ;  /* 0x0001280001f87983 */ /* 0x000ea60000100800 */
[C---:B------:R-:W-:Y:S01]  /*45c0*/  IMAD.X R189, R15.reuse, 0x1, R249, P1 ;  /* 0x000000010fbd7824 */ /* 0x040fe200008e06f9 */
[C---:B------:R-:W-:Y:S01]  /*45d0*/  IADD3 R190, P0, R14.reuse, R190, RZ ;  /* 0x000000be0ebe7210 */ /* 0x040fe20007f1e0ff */
[----:B------:R-:W4:Y:S04]  /*45e0*/  LDL R249, [R1+0x144] ;  /* 0x0001440001f97983 */ /* 0x000f280000100800 */
[----:B------:R-:W4:Y:S04]  /*45f0*/  @P3 LDG.E.U8 R176, desc[UR14][R188.64] ;  /* 0x0000000ebcb03981 */ /* 0x000f28000c1e1100 */
[----:B------:R-:W2:Y:S01]  /*4600*/  LDL R189, [R1+0x12c] ;  /* 0x00012c0001bd7983 */ /* 0x000ea20000100800 */
[----:B------:R-:W-:Y:S01]  /*4610*/  PRMT R177, RZ, 0x7610, R177 ;  /* 0x00007610ffb17816 */ /* 0x000fe200000000b1 */
[----:B---3--:R-:W-:Y:S01]  /*4620*/  IMAD.X R191, R15, 0x1, R192, P0 ;  /* 0x000000010fbf7824 */ /* 0x008fe200000e06c0 */
[----:B------:R-:W-:Y:S01]  /*4630*/  PRMT R162, RZ, 0x7610, R162 ;  /* 0x00007610ffa27816 */ /* 0x000fe200000000a2 */
[----:B------:R-:W3:Y:S04]  /*4640*/  LDL R192, [R1+0x134] ;  /* 0x0001340001c07983 */ /* 0x000ee80000100800 */
[----:B------:R0:W4:Y:S02]  /*4650*/  @P2 LDG.E.U8 R177, desc[UR14][R190.64] ;  /* 0x0000000ebeb12981 */ /* 0x000124000c1e1100 */
[----:B0-----:R-:W-:-:S02]  /*4660*/  IADD3 R190, P0, R14, R250, RZ ;  /* 0x000000fa0ebe7210 */ /* 0x001fc40007f1e0ff */
[----:B------:R-:W4:Y:S03]  /*4670*/  LDL R250, [R1+0x13c] ;  /* 0x00013c0001fa7983 */ /* 0x000f260000100800 */
[----:B-----5:R-:W-:Y:S02]  /*4680*/  IMAD.X R191, R15, 0x1, R193, P0 ;  /* 0x000000010fbf7824 */ /* 0x020fe400000e06c1 */
[----:B------:R-:W5:Y:S04]  /*4690*/  LDL R193, [R1+0x138] ;  /* 0x0001380001c17983 */ /* 0x000f680000100800 */
[----:B------:R3:W5:Y:S04]  /*46a0*/  @P3 LDG.E.U8 R162, desc[UR14][R190.64] ;  /* 0x0000000ebea23981 */ /* 0x000768000c1e1100 */
[----:B------:R-:W5:Y:S01]  /*46b0*/  LDL R191, [R1+0x130] ;  /* 0x0001300001bf7983 */ /* 0x000f620000100800 */
[----:B--2---:R-:W-:-:S05]  /*46c0*/  IADD3 R188, P1, R14, R189, RZ ;  /* 0x000000bd0ebc7210 */ /* 0x004fca0007f3e0ff */
[----:B------:R-:W-:Y:S02]  /*46d0*/  IMAD.X R189, R15, 0x1, R248, P1 ;  /* 0x000000010fbd7824 */ /* 0x000fe400008e06f8 */
[----:B------:R-:W2:Y:S01]  /*46e0*/  LDL R248, [R1+0x140] ;  /* 0x0001400001f87983 */ /* 0x000ea20000100800 */
[C---:B------:R-:W-:Y:S02]  /*46f0*/  ISETP.GT.AND P2, PT, R17.reuse, 0x14, PT ;  /* 0x000000141100780c */ /* 0x040fe40003f44270 */
[----:B------:R-:W-:Y:S02]  /*4700*/  PRMT R157, RZ, 0x7610, R157 ;  /* 0x00007610ff9d7816 */ /* 0x000fe4000000009d */
[----:B---3--:R-:W-:Y:S02]  /*4710*/  IADD3 R190, P0, R14, R192, RZ ;  /* 0x000000c00ebe7210 */ /* 0x008fe40007f1e0ff */
[----:B------:R-:W-:Y:S01]  /*4720*/  ISETP.GT.AND P3, PT, R17, 0x15, PT ;  /* 0x000000151100780c */ /* 0x000fe20003f64270 */
[----:B------:R-:W3:Y:S01]  /*4730*/  LDL R192, [R1+0x14c] ;  /* 0x00014c0001c07983 */ /* 0x000ee20000100800 */
[----:B------:R-:W-:-:S05]  /*4740*/  PRMT R175, RZ, 0x7610, R175 ;  /* 0x00007610ffaf7816 */ /* 0x000fca00000000af */
[----:B------:R4:W3:Y:S01]  /*4750*/  @P2 LDG.E.U8 R157, desc[UR14][R188.64] ;  /* 0x0000000ebc9d2981 */ /* 0x0008e2000c1e1100 */
[----:B------:R-:W-:Y:S02]  /*4760*/  PRMT R197, RZ, 0x7610, R197 ;  /* 0x00007610ffc57816 */ /* 0x000fe400000000c5 */
[C---:B----4-:R-:W-:Y:S02]  /*4770*/  IADD3 R188, P1, R14.reuse, R250, RZ ;  /* 0x000000fa0ebc7210 */ /* 0x050fe40007f3e0ff */
[----:B------:R-:W-:Y:S01]  /*4780*/  PRMT R196, RZ, 0x7610, R196 ;  /* 0x00007610ffc47816 */ /* 0x000fe200000000c4 */
[----:B------:R-:W4:Y:S01]  /*4790*/  LDL R250, [R1+0x158] ;  /* 0x0001580001fa7983 */ /* 0x000f220000100800 */
[C---:B-----5:R-:W-:Y:S02]  /*47a0*/  IMAD.X R191, R15.reuse, 0x1, R191, P0 ;  /* 0x000000010fbf7824 */ /* 0x060fe400000e06bf */
[----:B------:R-:W-:Y:S02]  /*47b0*/  IMAD.X R189, R15, 0x1, R193, P1 ;  /* 0x000000010fbd7824 */ /* 0x000fe400008e06c1 */
[----:B------:R-:W5:Y:S04]  /*47c0*/  LDL R193, [R1+0x148] ;  /* 0x0001480001c17983 */ /* 0x000f680000100800 */
[----:B------:R0:W4:Y:S04]  /*47d0*/  @P2 LDG.E.U8 R175, desc[UR14][R190.64] ;  /* 0x0000000ebeaf2981 */ /* 0x000128000c1e1100 */
[----:B------:R1:W4:Y:S01]  /*47e0*/  @P3 LDG.E.U8 R197, desc[UR14][R188.64] ;  /* 0x0000000ebcc53981 */ /* 0x000322000c1e1100 */
[----:B0-----:R-:W-:-:S03]  /*47f0*/  IADD3 R190, P2, R14, R249, RZ ;  /* 0x000000f90ebe7210 */ /* 0x001fc60007f5e0ff */
[----:B------:R-:W4:Y:S04]  /*4800*/  LDL R249, [R1+0x164] ;  /* 0x0001640001f97983 */ /* 0x000f280000100800 */
[----:B------:R-:W1:Y:S01]  /*4810*/  LDL R189, [R1+0x154] ;  /* 0x0001540001bd7983 */ /* 0x000e620000100800 */
[----:B--2---:R-:W-:-:S03]  /*4820*/  IMAD.X R191, R15, 0x1, R248, P2 ;  /* 0x000000010fbf7824 */ /* 0x004fc600010e06f8 */
[----:B------:R-:W2:Y:S04]  /*4830*/  LDL R248, [R1+0x160] ;  /* 0x0001600001f87983 */ /* 0x000ea80000100800 */
[----:B------:R-:W2:Y:S04]  /*4840*/  @P3 LDG.E.U8 R196, desc[UR14][R190.64] ;  /* 0x0000000ebec43981 */ /* 0x000ea8000c1e1100 */
[----:B------:R-:W4:Y:S04]  /*4850*/  LDL R190, [R1+0x150] ;  /* 0x0001500001be7983 */ /* 0x000f280000100800 */
[----:B------:R-:W2:Y:S01]  /*4860*/  LDL R191, [R1+0x15c] ;  /* 0x00015c0001bf7983 */ /* 0x000ea20000100800 */
[----:B------:R-:W-:-:S02]  /*4870*/  ISETP.GT.AND P0, PT, R17, 0x16, PT ;  /* 0x000000161100780c */ /* 0x000fc40003f04270 */
[----:B---3--:R-:W-:Y:S02]  /*4880*/  IADD3 R192, P1, R14, R192, RZ ;  /* 0x000000c00ec07210 */ /* 0x008fe40007f3e0ff */
[----:B------:R-:W-:Y:S02]  /*4890*/  PRMT R198, RZ, 0x7610, R198 ;  /* 0x00007610ffc67816 */ /* 0x000fe400000000c6 */
[----:B------:R-:W-:Y:S01]  /*48a0*/  ISETP.GT.AND P2, PT, R17, 0x17, PT ;  /* 0x000000171100780c */ /* 0x000fe20003f44270 */
[----:B-----5:R-:W-:-:S06]  /*48b0*/  IMAD.X R193, R15, 0x1, R193, P1 ;  /* 0x000000010fc17824 */ /* 0x020fcc00008e06c1 */
[----:B------:R0:W3:Y:S01]  /*48c0*/  @P0 LDG.E.U8 R198, desc[UR14][R192.64] ;  /* 0x0000000ec0c60981 */ /* 0x0000e2000c1e1100 */
[C---:B-1----:R-:W-:Y:S02]  /*48d0*/  IADD3 R188, P1, R14.reuse, R189, RZ ;  /* 0x000000bd0ebc7210 */ /* 0x042fe40007f3e0ff */
[----:B0-----:R-:W-:Y:S02]  /*48e0*/  PRMT R192, RZ, 0x7610, R192 ;  /* 0x00007610ffc07816 */ /* 0x001fe400000000c0 */
[----:B------:R-:W-:Y:S01]  /*48f0*/  PRMT R193, RZ, 0x7610, R193 ;  /* 0x00007610ffc17816 */ /* 0x000fe200000000c1 */
[----:B----4-:R-:W-:Y:S01]  /*4900*/  IMAD.X R189, R15, 0x1, R190, P1 ;  /* 0x000000010fbd7824 */ /* 0x010fe200008e06be */
[----:B--2---:R-:W-:-:S04]  /*4910*/  IADD3 R190, P1, R14, R191, RZ ;  /* 0x000000bf0ebe7210 */ /* 0x004fc80007f3e0ff */
[----:B------:R0:W2:Y:S01]  /*4920*/  @P0 LDG.E.U8 R192, desc[UR14][R188.64] ;  /* 0x0000000ebcc00981 */ /* 0x0000a2000c1e1100 */
[----:B------:R-:W-:Y:S01]  /*4930*/  IMAD.X R191, R15, 0x1, R250, P1 ;  /* 0x000000010fbf7824 */ /* 0x000fe200008e06fa */
[----:B------:R-:W-:Y:S02]  /*4940*/  PRMT R199, RZ, 0x7610, R199 ;  /* 0x00007610ffc77816 */ /* 0x000fe400000000c7 */
[----:B------:R-:W4:Y:S01]  /*4950*/  LDL R250, [R1+0x178] ;  /* 0x0001780001fa7983 */ /* 0x000f220000100800 */
[----:B0-----:R-:W-:-:S03]  /*4960*/  IADD3 R188, P0, R14, R249, RZ ;  /* 0x000000f90ebc7210 */ /* 0x001fc60007f1e0ff */
[----:B------:R0:W5:Y:S02]  /*4970*/  @P2 LDG.E.U8 R193, desc[UR14][R190.64] ;  /* 0x0000000ebec12981 */ /* 0x000164000c1e1100 */
[----:B------:R-:W-:Y:S01]  /*4980*/  IMAD.X R189, R15, 0x1, R248, P0 ;  /* 0x000000010fbd7824 */ /* 0x000fe200000e06f8 */
[----:B------:R-:W-:Y:S01]  /*4990*/  ISETP.GT.AND P1, PT, R17, 0x18, PT ;  /* 0x000000181100780c */ /* 0x000fe20003f24270 */
[----:B------:R-:W3:Y:S01]  /*49a0*/  LDL R249, [R1+0x184] ;  /* 0x0001840001f97983 */ /* 0x000ee20000100800 */
[----:B0-----:R-:W-:-:S03]  /*49b0*/  PRMT R190, RZ, 0x7610, R190 ;  /* 0x00007610ffbe7816 */ /* 0x001fc600000000be */
[----:B------:R-:W2:Y:S04]  /*49c0*/  LDL R248, [R1+0x180] ;  /* 0x0001800001f87983 */ /* 0x000ea80000100800 */
[----:B------:R0:W5:Y:S04]  /*49d0*/  @P2 LDG.E.U8 R190, desc[UR14][R188.64] ;  /* 0x0000000ebcbe2981 */ /* 0x000168000c1e1100 */
[----:B------:R-:W0:Y:S02]  /*49e0*/  LDL R189, [R1+0x16c] ;  /* 0x00016c0001bd7983 */ /* 0x000e240000100800 */
[----:B0-----:R-:W-:-:S02]  /*49f0*/  IADD3 R188, P0, R14, R189, RZ ;  /* 0x000000bd0ebc7210 */ /* 0x001fc40007f1e0ff */
[----:B------:R-:W4:Y:S01]  /*4a00*/  LDL R189, [R1+0x168] ;  /* 0x0001680001bd7983 */ /* 0x000f220000100800 */
[----:B------:R-:W-:Y:S02]  /*4a10*/  PRMT R191, RZ, 0x7610, R191 ;  /* 0x00007610ffbf7816 */ /* 0x000fe400000000bf */
[----:B----4-:R-:W-:-:S05]  /*4a20*/  IMAD.X R189, R15, 0x1, R189, P0 ;  /* 0x000000010fbd7824 */ /* 0x010fca00000e06bd */
[----:B------:R0:W4:Y:S04]  /*4a30*/  @P1 LDG.E.U8 R191, desc[UR14][R188.64] ;  /* 0x0000000ebcbf1981 */ /* 0x000128000c1e1100 */
[----:B------:R-:W0:Y:S02]  /*4a40*/  LDL R189, [R1+0x174] ;  /* 0x0001740001bd7983 */ /* 0x000e240000100800 */
[----:B0-----:R-:W-:Y:S02]  /*4a50*/  IADD3 R188, P0, R14, R189, RZ ;  /* 0x000000bd0ebc7210 */ /* 0x001fe40007f1e0ff */
[----:B------:R-:W3:Y:S03]  /*4a60*/  LDL R189, [R1+0x170] ;  /* 0x0001700001bd7983 */ /* 0x000ee60000100800 */
[----:B---3--:R-:W-:-:S05]  /*4a70*/  IMAD.X R189, R15, 0x1, R189, P0 ;  /* 0x000000010fbd7824 */ /* 0x008fca00000e06bd */
[----:B------:R0:W3:Y:S04]  /*4a80*/  @P1 LDG.E.U8 R199, desc[UR14][R188.64] ;  /* 0x0000000ebcc71981 */ /* 0x0000e8000c1e1100 */
[----:B------:R-:W0:Y:S01]  /*4a90*/  LDL R189, [R1+0x17c] ;  /* 0x00017c0001bd7983 */ /* 0x000e220000100800 */
[----:B------:R-:W-:Y:S02]  /*4aa0*/  ISETP.GT.AND P1, PT, R17, 0x19, PT ;  /* 0x000000191100780c */ /* 0x000fe40003f24270 */
[----:B------:R-:W-:Y:S02]  /*4ab0*/  PRMT R200, RZ, 0x7610, R200 ;  /* 0x00007610ffc87816 */ /* 0x000fe400000000c8 */
[----:B------:R-:W-:Y:S02]  /*4ac0*/  PRMT R201, RZ, 0x7610, R201 ;  /* 0x00007610ffc97816 */ /* 0x000fe400000000c9 */
[----:B0-----:R-:W-:-:S05]  /*4ad0*/  IADD3 R188, P0, R14, R189, RZ ;  /* 0x000000bd0ebc7210 */ /* 0x001fca0007f1e0ff */
[C---:B------:R-:W-:Y:S01]  /*4ae0*/  IMAD.X R189, R15.reuse, 0x1, R250, P0 ;  /* 0x000000010fbd7824 */ /* 0x040fe200000e06fa */
[----:B------:R-:W-:Y:S01]  /*4af0*/  PRMT R202, RZ, 0x7610, R202 ;  /* 0x00007610ffca7816 */ /* 0x000fe200000000ca */
[----:B------:R-:W5:Y:S04]  /*4b00*/  LDL R250, [R1+0x198] ;  /* 0x0001980001fa7983 */ /* 0x000f680000100800 */
[----:B------:R0:W3:Y:S02]  /*4b10*/  @P1 LDG.E.U8 R200, desc[UR14][R188.64] ;  /* 0x0000000ebcc81981 */ /* 0x0000e4000c1e1100 */
[----:B0-----:R-:W-:Y:S02]  /*4b20*/  IADD3 R188, P0, R14, R249, RZ ;  /* 0x000000f90ebc7210 */ /* 0x001fe40007f1e0ff */
[----:B------:R-:W-:Y:S01]  /*4b30*/  PRMT R203, RZ, 0x7610, R203 ;  /* 0x00007610ffcb7816 */ /* 0x000fe200000000cb */
[----:B------:R-:W4:Y:S02]  /*4b40*/  LDL R249, [R1+0x1a4] ;  /* 0x0001a40001f97983 */ /* 0x000f240000100800 */
[----:B--2---:R-:W-:-:S02]  /*4b50*/  IMAD.X R189, R15, 0x1, R248, P0 ;  /* 0x000000010fbd7824 */ /* 0x004fc400000e06f8 */
[----:B------:R-:W2:Y:S04]  /*4b60*/  LDL R248, [R1+0x1a0] ;  /* 0x0001a00001f87983 */ /* 0x000ea80000100800 */
[----:B------:R0:W3:Y:S04]  /*4b70*/  @P1 LDG.E.U8 R201, desc[UR14][R188.64] ;  /* 0x0000000ebcc91981 */ /* 0x0000e8000c1e1100 */
[----:B------:R-:W0:Y:S01]  /*4b80*/  LDL R189, [R1+0x18c] ;  /* 0x00018c0001bd7983 */ /* 0x000e220000100800 */
[----:B------:R-:W-:Y:S02]  /*4b90*/  ISETP.GT.AND P1, PT, R17, 0x1a, PT ;  /* 0x0000001a1100780c */ /* 0x000fe40003f24270 */
[----:B0-----:R-:W-:-:S02]  /*4ba0*/  IADD3 R188, P0, R14, R189, RZ ;  /* 0x000000bd0ebc7210 */ /* 0x001fc40007f1e0ff */
[----:B------:R-:W5:Y:S03]  /*4bb0*/  LDL R189, [R1+0x188] ;  /* 0x0001880001bd7983 */ /* 0x000f660000100800 */
[----:B-----5:R-:W-:-:S06]  /*4bc0*/  IMAD.X R189, R15, 0x1, R189, P0 ;  /* 0x000000010fbd7824 */ /* 0x020fcc00000e06bd */
[----:B------:R0:W5:Y:S04]  /*4bd0*/  @P1 LDG.E.U8 R202, desc[UR14][R188.64] ;  /* 0x0000000ebcca1981 */ /* 0x000168000c1e1100 */
[----:B------:R-:W0:Y:S02]  /*4be0*/  LDL R189, [R1+0x194] ;  /* 0x0001940001bd7983 */ /* 0x000e240000100800 */
[----:B0-----:R-:W-:Y:S02]  /*4bf0*/  IADD3 R188, P0, R14, R189, RZ ;  /* 0x000000bd0ebc7210 */ /* 0x001fe40007f1e0ff */
[----:B------:R-:W4:Y:S03]  /*4c00*/  LDL R189, [R1+0x190] ;  /* 0x0001900001bd7983 */ /* 0x000f260000100800 */
[----:B----4-:R-:W-:-:S05]  /*4c10*/  IMAD.X R189, R15, 0x1, R189, P0 ;  /* 0x000000010fbd7824 */ /* 0x010fca00000e06bd */
[----:B------:R0:W4:Y:S04]  /*4c20*/  @P1 LDG.E.U8 R203, desc[UR14][R188.64] ;  /* 0x0000000ebccb1981 */ /* 0x000128000c1e1100 */
[----:B------:R-:W0:Y:S01]  /*4c30*/  LDL R189, [R1+0x19c] ;  /* 0x00019c0001bd7983 */ /* 0x000e220000100800 */
[----:B------:R-:W-:Y:S02]  /*4c40*/  ISETP.GT.AND P1, PT, R17, 0x1b, PT ;  /* 0x0000001b1100780c */ /* 0x000fe40003f24270 */
[----:B------:R-:W-:Y:S02]  /*4c50*/  PRMT R204, RZ, 0x7610, R204 ;  /* 0x00007610ffcc7816 */ /* 0x000fe400000000cc */
[----:B------:R-:W-:Y:S02]  /*4c60*/  PRMT R205, RZ, 0x7610, R205 ;  /* 0x00007610ffcd7816 */ /* 0x000fe400000000cd */
[----:B0-----:R-:W-:-:S05]  /*4c70*/  IADD3 R188, P0, R14, R189, RZ ;  /* 0x000000bd0ebc7210 */ /* 0x001fca0007f1e0ff */
[C---:B------:R-:W-:Y:S01]  /*4c80*/  IMAD.X R189, R15.reuse, 0x1, R250, P0 ;  /* 0x000000010fbd7824 */ /* 0x040fe200000e06fa */
[----:B------:R-:W-:Y:S01]  /*4c90*/  PRMT R206, RZ, 0x7610, R206 ;  /* 0x00007610ffce7816 */ /* 0x000fe200000000ce */
[----:B------:R-:W3:Y:S04]  /*4ca0*/  LDL R250, [R1+0x1b8] ;  /* 0x0001b80001fa7983 */ /* 0x000ee80000100800 */
[----:B------:R0:W4:Y:S02]  /*4cb0*/  @P1 LDG.E.U8 R204, desc[UR14][R188.64] ;  /* 0x0000000ebccc1981 */ /* 0x000124000c1e1100 */
[----:B0-----:R-:W-:Y:S02]  /*4cc0*/  IADD3 R188, P0, R14, R249, RZ ;  /* 0x000000f90ebc7210 */ /* 0x001fe40007f1e0ff */
[----:B------:R-:W-:Y:S01]  /*4cd0*/  PRMT R207, RZ, 0x7610, R207 ;  /* 0x00007610ffcf7816 */ /* 0x000fe200000000cf */
[----:B------:R-:W5:Y:S02]  /*4ce0*/  LDL R249, [R1+0x1c4] ;  /* 0x0001c40001f97983 */ /* 0x000f640000100800 */
[----:B--2---:R-:W-:-:S02]  /*4cf0*/  IMAD.X R189, R15, 0x1, R248, P0 ;  /* 0x000000010fbd7824 */ /* 0x004fc400000e06f8 */
[----:B------:R-:W2:Y:S04]  /*4d00*/  LDL R248, [R1+0x1c0] ;  /* 0x0001c00001f87983 */ /* 0x000ea80000100800 */
[----:B------:R0:W4:Y:S04]  /*4d10*/  @P1 LDG.E.U8 R205, desc[UR14][R188.64] ;  /* 0x0000000ebccd1981 */ /* 0x000128000c1e1100 */
[----:B------:R-:W0:Y:S01]  /*4d20*/  LDL R189, [R1+0x1ac] ;  /* 0x0001ac0001bd7983 */ /* 0x000e220000100800 */
[----:B------:R-:W-:Y:S02]  /*4d30*/  ISETP.GT.AND P1, PT, R17, 0x1c, PT ;  /* 0x0000001c1100780c */ /* 0x000fe40003f24270 */
[----:B0-----:R-:W-:-:S02]  /*4d40*/  IADD3 R188, P0, R14, R189, RZ ;  /* 0x000000bd0ebc7210 */ /* 0x001fc40007f1e0ff */
[----:B------:R-:W3:Y:S03]  /*4d50*/  LDL R189, [R1+0x1a8] ;  /* 0x0001a80001bd7983 */ /* 0x000ee60000100800 */
[----:B---3--:R-:W-:-:S06]  /*4d60*/  IMAD.X R189, R15, 0x1, R189, P0 ;  /* 0x000000010fbd7824 */ /* 0x008fcc00000e06bd */
[----:B------:R0:W3:Y:S04]  /*4d70*/  @P1 LDG.E.U8 R206, desc[UR14][R188.64] ;  /* 0x0000000ebcce1981 */ /* 0x0000e8000c1e1100 */
[----:B------:R-:W0:Y:S02]  /*4d80*/  LDL R189, [R1+0x1b4] ;  /* 0x0001b40001bd7983 */ /* 0x000e240000100800 */
[----:B0-----:R-:W-:Y:S02]  /*4d90*/  IADD3 R188, P0, R14, R189, RZ ;  /* 0x000000bd0ebc7210 */ /* 0x001fe40007f1e0ff */
[----:B------:R-:W5:Y:S03]  /*4da0*/  LDL R189, [R1+0x1b0] ;  /* 0x0001b00001bd7983 */ /* 0x000f660000100800 */
[----:B-----5:R-:W-:-:S05]  /*4db0*/  IMAD.X R189, R15, 0x1, R189, P0 ;  /* 0x000000010fbd7824 */ /* 0x020fca00000e06bd */
[----:B------:R0:W5:Y:S04]  /*4dc0*/  @P1 LDG.E.U8 R207, desc[UR14][R188.64] ;  /* 0x0000000ebccf1981 */ /* 0x000168000c1e1100 */
[----:B------:R-:W0:Y:S01]  /*4dd0*/  LDL R189, [R1+0x1bc] ;  /* 0x0001bc0001bd7983 */ /* 0x000e220000100800 */
[----:B------:R-:W-:Y:S02]  /*4de0*/  ISETP.GT.AND P1, PT, R17, 0x1d, PT ;  /* 0x0000001d1100780c */ /* 0x000fe40003f24270 */
[----:B------:R-:W-:Y:S02]  /*4df0*/  PRMT R208, RZ, 0x7610, R208 ;  /* 0x00007610ffd07816 */ /* 0x000fe400000000d0 */
[----:B------:R-:W-:Y:S02]  /*4e00*/  PRMT R209, RZ, 0x7610, R209 ;  /* 0x00007610ffd17816 */ /* 0x000fe400000000d1 */
[----:B0-----:R-:W-:-:S05]  /*4e10*/  IADD3 R188, P0, R14, R189, RZ ;  /* 0x000000bd0ebc7210 */ /* 0x001fca0007f1e0ff */
[C---:B------:R-:W-:Y:S01]  /*4e20*/  IMAD.X R189, R15.reuse, 0x1, R250, P0 ;  /* 0x000000010fbd7824 */ /* 0x040fe200000e06fa */
[----:B------:R-:W-:Y:S01]  /*4e30*/  PRMT R210, RZ, 0x7610, R210 ;  /* 0x00007610ffd27816 */ /* 0x000fe200000000d2 */
[----:B------:R-:W4:Y:S04]  /*4e40*/  LDL R250, [R1+0x1d8] ;  /* 0x0001d80001fa7983 */ /* 0x000f280000100800 */
[----:B------:R0:W5:Y:S02]  /*4e50*/  @P1 LDG.E.U8 R208, desc[UR14][R188.64] ;  /* 0x0000000ebcd01981 */ /* 0x000164000c1e1100 */
[----:B0-----:R-:W-:Y:S02]  /*4e60*/  IADD3 R188, P0, R14, R249, RZ ;  /* 0x000000f90ebc7210 */ /* 0x001fe40007f1e0ff */
[----:B------:R-:W-:Y:S01]  /*4e70*/  PRMT R211, RZ, 0x7610, R211 ;  /* 0x00007610ffd37816 */ /* 0x000fe200000000d3 */
[----:B------:R-:W3:Y:S02]  /*4e80*/  LDL R249, [R1+0x1e4] ;  /* 0x0001e40001f97983 */ /* 0x000ee40000100800 */
[----:B--2---:R-:W-:-:S02]  /*4e90*/  IMAD.X R189, R15, 0x1, R248, P0 ;  /* 0x000000010fbd7824 */ /* 0x004fc400000e06f8 */
[----:B------:R-:W2:Y:S04]  /*4ea0*/  LDL R248, [R1+0x1e0] ;  /* 0x0001e00001f87983 */ /* 0x000ea80000100800 */
[----:B------:R0:W5:Y:S04]  /*4eb0*/  @P1 LDG.E.U8 R209, desc[UR14][R188.64] ;  /* 0x0000000ebcd11981 */ /* 0x000168000c1e1100 */
[----:B------:R-:W0:Y:S01]  /*4ec0*/  LDL R189, [R1+0x1cc] ;  /* 0x0001cc0001bd7983 */ /* 0x000e220000100800 */
[----:B------:R-:W-:Y:S02]  /*4ed0*/  ISETP.GT.AND P1, PT, R17, 0x1e, PT ;  /* 0x0000001e1100780c */ /* 0x000fe40003f24270 */
[----:B0-----:R-:W-:-:S02]  /*4ee0*/  IADD3 R188, P0, R14, R189, RZ ;  /* 0x000000bd0ebc7210 */ /* 0x001fc40007f1e0ff */
[----:B------:R-:W4:Y:S03]  /*4ef0*/  LDL R189, [R1+0x1c8] ;  /* 0x0001c80001bd7983 */ /* 0x000f260000100800 */
[----:B----4-:R-:W-:-:S06]  /*4f00*/  IMAD.X R189, R15, 0x1, R189, P0 ;  /* 0x000000010fbd7824 */ /* 0x010fcc00000e06bd */
        /* <DEDUP_REMOVED lines=10> */
[----:B------:R-:W-:-:S02]  /*4fb0*/  PRMT R214, RZ, 0x7610, R214 ;  /* 0x00007610ffd67816 */ /* 0x000fc400000000d6 */
[----:B------:R-:W-:Y:S02]  /*4fc0*/  PRMT R215, RZ, 0x7610, R215 ;  /* 0x00007610ffd77816 */ /* 0x000fe400000000d7 */
[----:B------:R-:W-:Y:S02]  /*4fd0*/  PRMT R216, RZ, 0x7610, R216 ;  /* 0x00007610ffd87816 */ /* 0x000fe400000000d8 */
[----:B------:R-:W-:Y:S02]  /*4fe0*/  PRMT R217, RZ, 0x7610, R217 ;  /* 0x00007610ffd97816 */ /* 0x000fe400000000d9 */
[----:B------:R-:W-:Y:S02]  /*4ff0*/  PRMT R218, RZ, 0x7610, R218 ;  /* 0x00007610ffda7816 */ /* 0x000fe400000000da */
[----:B------:R-:W-:Y:S02]  /*5000*/  PRMT R219, RZ, 0x7610, R219 ;  /* 0x00007610ffdb7816 */ /* 0x000fe400000000db */
[----:B------:R-:W-:-:S02]  /*5010*/  PRMT R220, RZ, 0x7610, R220 ;  /* 0x00007610ffdc7816 */ /* 0x000fc400000000dc */
[----:B------:R-:W-:Y:S02]  /*5020*/  LOP3.LUT R195, R195, 0xffff, RZ, 0xc0, !PT ;  /* 0x0000ffffc3c37812 */ /* 0x000fe400078ec0ff */
[----:B------:R-:W-:Y:S02]  /*5030*/  LOP3.LUT R194, R194, 0xffff, RZ, 0xc0, !PT ;  /* 0x0000ffffc2c27812 */ /* 0x000fe400078ec0ff */
[----:B------:R-:W-:Y:S02]  /*5040*/  LOP3.LUT R187, R187, 0xffff, RZ, 0xc0, !PT ;  /* 0x0000ffffbbbb7812 */ /* 0x000fe400078ec0ff */
[----:B------:R-:W-:Y:S02]  /*5050*/  LOP3.LUT R186, R186, 0xffff, RZ, 0xc0, !PT ;  /* 0x0000ffffbaba7812 */ /* 0x000fe400078ec0ff */
[----:B------:R-:W-:Y:S02]  /*5060*/  LOP3.LUT R155, R155, 0xffff, RZ, 0xc0, !PT ;  /* 0x0000ffff9b9b7812 */ /* 0x000fe400078ec0ff */
[----:B------:R-:W-:-:S02]  /*5070*/  LOP3.LUT R174, R174, 0xffff, RZ, 0xc0, !PT ;  /* 0x0000ffffaeae7812 */ /* 0x000fc400078ec0ff */
[----:B------:R-:W-:Y:S02]  /*5080*/  LOP3.LUT R21, R21, 0xffff, RZ, 0xc0, !PT ;  /* 0x0000ffff15157812 */ /* 0x000fe400078ec0ff */
[----:B------:R-:W-:Y:S02]  /*5090*/  LOP3.LUT R158, R158, 0xffff, RZ, 0xc0, !PT ;  /* 0x0000ffff9e9e7812 */ /* 0x000fe400078ec0ff */
[----:B------:R-:W-:Y:S02]  /*50a0*/  LOP3.LUT R163, R163, 0xffff, RZ, 0xc0, !PT ;  /* 0x0000ffffa3a37812 */ /* 0x000fe400078ec0ff */
[----:B------:R-:W-:Y:S02]  /*50b0*/  LOP3.LUT R153, R153, 0xffff, RZ, 0xc0, !PT ;  /* 0x0000ffff99997812 */ /* 0x000fe400078ec0ff */
[----:B------:R-:W-:-:S04]  /*50c0*/  LOP3.LUT R172, R172, 0xffff, RZ, 0xc0, !PT ;  /* 0x0000ffffacac7812 */ /* 0x000fc800078ec0ff */
[--C-:B------:R-:W-:Y:S02]  /*50d0*/  PRMT R153, R153, 0x3340, R172.reuse ;  /* 0x0000334099997816 */ /* 0x100fe400000000ac */
[----:B------:R-:W-:Y:S02]  /*50e0*/  PRMT R172, RZ, 0x7610, R172 ;  /* 0x00007610ffac7816 */ /* 0x000fe400000000ac */
[----:B------:R-:W-:Y:S02]  /*50f0*/  LOP3.LUT R22, R22, 0xffff, RZ, 0xc0, !PT ;  /* 0x0000ffff16167812 */ /* 0x000fe400078ec0ff */
[----:B------:R-:W-:Y:S02]  /*5100*/  LOP3.LUT R23, R23, 0xffff, RZ, 0xc0, !PT ;  /* 0x0000ffff17177812 */ /* 0x000fe400078ec0ff */
[----:B0-----:R-:W-:-:S05]  /*5110*/  IADD3 R188, P0, R14, R189, RZ ;  /* 0x000000bd0ebc7210 */ /* 0x001fca0007f1e0ff */
[----:B------:R-:W-:-:S05]  /*5120*/  IMAD.X R189, R15, 0x1, R250, P0 ;  /* 0x000000010fbd7824 */ /* 0x000fca00000e06fa */
[----:B------:R0:W3:Y:S02]  /*5130*/  @P1 LDG.E.U8 R212, desc[UR14][R188.64] ;  /* 0x0000000ebcd41981 */ /* 0x0000e4000c1e1100 */
[----:B0-----:R-:W-:-:S05]  /*5140*/  IADD3 R188, P0, R14, R249, RZ ;  /* 0x000000f90ebc7210 */ /* 0x001fca0007f1e0ff */
[----:B--2---:R-:W-:-:S05]  /*5150*/  IMAD.X R189, R15, 0x1, R248, P0 ;  /* 0x000000010fbd7824 */ /* 0x004fca00000e06f8 */
[----:B------:R0:W2:Y:S01]  /*5160*/  @P1 LDG.E.U8 R213, desc[UR14][R188.64] ;  /* 0x0000000ebcd51981 */ /* 0x0000a2000c1e1100 */
[----:B------:R-:W-:Y:S02]  /*5170*/  ISETP.GE.AND P0, PT, R247, R17, PT ;  /* 0x00000011f700720c */ /* 0x000fe40003f06270 */
[----:B------:R-:W-:Y:S02]  /*5180*/  SHF.R.S32.HI R248, RZ, 0x1f, R2 ;  /* 0x0000001ffff87819 */ /* 0x000fe40000011402 */
[----:B0-----:R-:W-:-:S05]  /*5190*/  IADD3 R188, P1, R2, R6, RZ ;  /* 0x0000000602bc7210 */ /* 0x001fca0007f3e0ff */
[----:B------:R-:W-:Y:S01]  /*51a0*/  IMAD.X R189, R248, 0x1, R10, P1 ;  /* 0x00000001f8bd7824 */ /* 0x000fe200008e060a */
[----:B------:R-:W-:Y:S06]  /*51b0*/  BAR.SYNC.DEFER_BLOCKING 0x0 ;  /* 0x0000000000007b1d */ /* 0x000fec0000010000 */
[----:B------:R0:W2:Y:S02]  /*51c0*/  @!P0 LDG.E.U8 R214, desc[UR14][R188.64] ;  /* 0x0000000ebcd68981 */ /* 0x0000a4000c1e1100 */
[----:B0-----:R-:W-:-:S05]  /*51d0*/  IADD3 R188, P1, R2, R7, RZ ;  /* 0x0000000702bc7210 */ /* 0x001fca0007f3e0ff */
[----:B------:R-:W-:-:S05]  /*51e0*/  IMAD.X R189, R248, 0x1, R11, P1 ;  /* 0x00000001f8bd7824 */ /* 0x000fca00008e060b */
        /* <DEDUP_REMOVED lines=14> */
[----:B------:R-:W-:Y:S01]  /*52d0*/  IMAD.X R189, R248, 0x1, R226, P1 ;  /* 0x00000001f8bd7824 */ /* 0x000fe200008e06e2 */
[----:B------:R-:W-:-:S04]  /*52e0*/  PRMT R250, R195, 0x3340, R194 ;  /* 0x00003340c3fa7816 */ /* 0x000fc800000000c2 */
[----:B------:R0:W2:Y:S01]  /*52f0*/  @!P0 LDG.E.U8 R220, desc[UR14][R188.64] ;  /* 0x0000000ebcdc8981 */ /* 0x0000a2000c1e1100 */
[----:B------:R-:W-:Y:S02]  /*5300*/  PRMT R194, RZ, 0x7610, R194 ;  /* 0x00007610ffc27816 */ /* 0x000fe400000000c2 */
[----:B------:R-:W-:Y:S02]  /*5310*/  PRMT R249, R187, 0x3340, R186 ;  /* 0x00003340bbf97816 */ /* 0x000fe400000000ba */
[----:B0-----:R-:W-:-:S05]  /*5320*/  IADD3 R188, P1, R2, R229, RZ ;  /* 0x000000e502bc7210 */ /* 0x001fca0007f3e0ff */
[----:B------:R-:W-:Y:S01]  /*5330*/  IMAD.X R189, R248, 0x1, R228, P1 ;  /* 0x00000001f8bd7824 */ /* 0x000fe200008e06e4 */
[----:B------:R-:W-:-:S04]  /*5340*/  IADD3 R186, P1, R2, R231, RZ ;  /* 0x000000e702ba7210 */ /* 0x000fc80007f3e0ff */
[----:B------:R0:W2:Y:S01]  /*5350*/  @!P0 LDG.E.U8 R194, desc[UR14][R188.64] ;  /* 0x0000000ebcc28981 */ /* 0x0000a2000c1e1100 */
[----:B------:R-:W-:Y:S01]  /*5360*/  IMAD.X R187, R248, 0x1, R230, P1 ;  /* 0x00000001f8bb7824 */ /* 0x000fe200008e06e6 */
[----:B------:R-:W-:Y:S02]  /*5370*/  PRMT R248, R155, 0x3340, R174 ;  /* 0x000033409bf87816 */ /* 0x000fe400000000ae */
[----:B0-----:R-:W-:Y:S02]  /*5380*/  PRMT R188, RZ, 0x7610, R188 ;  /* 0x00007610ffbc7816 */ /* 0x001fe400000000bc */
[----:B------:R-:W-:-:S04]  /*5390*/  SHF.R.S32.HI R155, RZ, 0x1f, R2 ;  /* 0x0000001fff9b7819 */ /* 0x000fc80000011402 */
[----:B------:R0:W2:Y:S01]  /*53a0*/  @!P0 LDG.E.U8 R188, desc[UR14][R186.64] ;  /* 0x0000000ebabc8981 */ /* 0x0000a2000c1e1100 */
[----:B------:R-:W-:Y:S02]  /*53b0*/  PRMT R174, RZ, 0x7610, R174 ;  /* 0x00007610ffae7816 */ /* 0x000fe400000000ae */
[----:B0-----:R-:W-:-:S05]  /*53c0*/  IADD3 R186, P1, R2, R233, RZ ;  /* 0x000000e902ba7210 */ /* 0x001fca0007f3e0ff */
[----:B------:R-:W-:Y:S01]  /*53d0*/  IMAD.X R187, R155, 0x1, R232, P1 ;  /* 0x000000019bbb7824 */ /* 0x000fe200008e06e8 */
[----:B------:R-:W-:-:S04]  /*53e0*/  PRMT R195, R21, 0x3340, R158 ;  /* 0x0000334015c37816 */ /* 0x000fc8000000009e */
[----:B------:R0:W2:Y:S01]  /*53f0*/  @!P0 LDG.E.U8 R174, desc[UR14][R186.64] ;  /* 0x0000000ebaae8981 */ /* 0x0000a2000c1e1100 */
[----:B------:R-:W-:Y:S02]  /*5400*/  LOP3.LUT R21, R154, 0xffff, RZ, 0xc0, !PT ;  /* 0x0000ffff9a157812 */ /* 0x000fe400078ec0ff */
[----:B------:R-:W-:Y:S02]  /*5410*/  PRMT R189, RZ, 0x7610, R189 ;  /* 0x00007610ffbd7816 */ /* 0x000fe400000000bd */
[----:B0-----:R-:W-:Y:S02]  /*5420*/  IADD3 R186, P1, R2, R235, RZ ;  /* 0x000000eb02ba7210 */ /* 0x001fe40007f3e0ff */
[----:B------:R-:W-:-:S03]  /*5430*/  PRMT R21, R21, 0x3340, R163 ;  /* 0x0000334015157816 */ /* 0x000fc600000000a3 */
[----:B------:R-:W-:Y:S01]  /*5440*/  IMAD.X R187, R155, 0x1, R234, P1 ;  /* 0x000000019bbb7824 */ /* 0x000fe200008e06ea */
[----:B------:R-:W-:Y:S02]  /*5450*/  SHF.R.S32.HI R163, RZ, 0x1f, R2 ;  /* 0x0000001fffa37819 */ /* 0x000fe40000011402 */
[----:B------:R-:W-:Y:S02]  /*5460*/  IADD3 R154, P1, R2, R237, RZ ;  /* 0x000000ed029a7210 */ /* 0x000fe40007f3e0ff */
[----:B------:R0:W2:Y:S03]  /*5470*/  @!P0 LDG.E.U8 R189, desc[UR14][R186.64] ;  /* 0x0000000ebabd8981 */ /* 0x0000a6000c1e1100 */
[----:B------:R-:W-:Y:S01]  /*5480*/  IMAD.X R155, R163, 0x1, R236, P1 ;  /* 0x00000001a39b7824 */ /* 0x000fe200008e06ec */
[----:B0-----:R-:W-:Y:S02]  /*5490*/  PRMT R186, RZ, 0x7610, R186 ;  /* 0x00007610ffba7816 */ /* 0x001fe400000000ba */
[----:B------:R-:W-:-:S04]  /*54a0*/  LOP3.LUT R158, R173, 0xffff, RZ, 0xc0, !PT ;  /* 0x0000ffffad9e7812 */ /* 0x000fc800078ec0ff */
[----:B------:R0:W2:Y:S01]  /*54b0*/  @!P0 LDG.E.U8 R186, desc[UR14][R154.64] ;  /* 0x0000000e9aba8981 */ /* 0x0000a2000c1e1100 */
[----:B------:R-:W-:Y:S02]  /*54c0*/  PRMT R173, RZ, 0x7610, R173 ;  /* 0x00007610ffad7816 */ /* 0x000fe400000000ad */
[----:B0-----:R-:W-:-:S05]  /*54d0*/  IADD3 R154, P1, R2, R239, RZ ;  /* 0x000000ef029a7210 */ /* 0x001fca0007f3e0ff */
[----:B------:R-:W-:-:S05]  /*54e0*/  IMAD.X R155, R163, 0x1, R238, P1 ;  /* 0x00000001a39b7824 */ /* 0x000fca00008e06ee */
[----:B------:R0:W2:Y:S02]  /*54f0*/  @!P0 LDG.E.U8 R173, desc[UR14][R154.64] ;  /* 0x0000000e9aad8981 */ /* 0x0000a4000c1e1100 */
[----:B0-----:R-:W-:-:S05]  /*5500*/  IADD3 R154, P1, R2, R241, RZ ;  /* 0x000000f1029a7210 */ /* 0x001fca0007f3e0ff */
[----:B------:R-:W-:Y:S01]  /*5510*/  IMAD.X R155, R163, 0x1, R240, P1 ;  /* 0x00000001a39b7824 */ /* 0x000fe200008e06f0 */
[----:B------:R-:W-:Y:S02]  /*5520*/  PRMT R158, R22, 0x3340, R158 ;  /* 0x00003340169e7816 */ /* 0x000fe4000000009e */
[----:B------:R-:W-:Y:S02]  /*5530*/  IADD3 R22, P1, R2, R243, RZ ;  /* 0x000000f302167210 */ /* 0x000fe40007f3e0ff */
[----:B------:R0:W2:Y:S01]  /*5540*/  @!P0 LDG.E.U8 R172, desc[UR14][R154.64] ;  /* 0x0000000e9aac8981 */ /* 0x0000a2000c1e1100 */
[----:B------:R-:W-:Y:S02]  /*5550*/  PRMT R187, RZ, 0x7610, R187 ;  /* 0x00007610ffbb7816 */ /* 0x000fe400000000bb */
[----:B0-----:R-:W-:-:S04]  /*5560*/  LOP3.LUT R154, R159, 0xffff, RZ, 0xc0, !PT ;  /* 0x0000ffff9f9a7812 */ /* 0x001fc800078ec0ff */
[----:B------:R-:W-:Y:S01]  /*5570*/  PRMT R154, R23, 0x3340, R154 ;  /* 0x00003340179a7816 */ /* 0x000fe2000000009a */
[----:B------:R-:W-:Y:S01]  /*5580*/  IMAD.X R23, R163, 0x1, R242, P1 ;  /* 0x00000001a3177824 */ /* 0x000fe200008e06f2 */
[----:B------:R-:W-:-:S04]  /*5590*/  LOP3.LUT R155, R164, 0xffff, RZ, 0xc0, !PT ;  /* 0x0000ffffa49b7812 */ /* 0x000fc800078ec0ff */
[----:B------:R0:W2:Y:S01]  /*55a0*/  @!P0 LDG.E.U8 R187, desc[UR14][R22.64] ;  /* 0x0000000e16bb8981 */ /* 0x0000a2000c1e1100 */
[----:B------:R-:W-:Y:S02]  /*55b0*/  PRMT R164, RZ, 0x7610, R164 ;  /* 0x00007610ffa47816 */ /* 0x000fe400000000a4 */
[----:B0-----:R-:W-:-:S05]  /*55c0*/  IADD3 R22, P1, R2, R0, RZ ;  /* 0x0000000002167210 */ /* 0x001fca0007f3e0ff */
[----:B------:R-:W-:-:S05]  /*55d0*/  IMAD.X R23, R163, 0x1, R9, P1 ;  /* 0x00000001a3177824 */ /* 0x000fca00008e0609 */
[----:B------:R0:W2:Y:S01]  /*55e0*/  @!P0 LDG.E.U8 R164, desc[UR14][R22.64] ;  /* 0x0000000e16a48981 */ /* 0x0000a2000c1e1100 */
[----:B------:R-:W-:Y:S02]  /*55f0*/  LOP3.LUT R184, R184, 0xffff, RZ, 0xc0, !PT ;  /* 0x0000ffffb8b87812 */ /* 0x000fe400078ec0ff */
[----:B0-----:R-:W-:-:S04]  /*5600*/  LOP3.LUT R22, R170, 0xffff, RZ, 0xc0, !PT ;  /* 0x0000ffffaa167812 */ /* 0x001fc800078ec0ff */
[----:B------:R-:W-:Y:S02]  /*5610*/  PRMT R22, R22, 0x3340, R184 ;  /* 0x0000334016167816 */ /* 0x000fe400000000b8 */
[----:B------:R-:W0:Y:S01]  /*5620*/  S2R R184, SR_TID.X ;  /* 0x0000000000b87919 */ /* 0x000e220000002100 */
[----:B------:R-:W-:Y:S02]  /*5630*/  LOP3.LUT R159, R185, 0xffff, RZ, 0xc0, !PT ;  /* 0x0000ffffb99f7812 */ /* 0x000fe400078ec0ff */
[----:B------:R-:W-:Y:S02]  /*5640*/  LOP3.LUT R160, R160, 0xffff, RZ, 0xc0, !PT ;  /* 0x0000ffffa0a07812 */ /* 0x000fe400078ec0ff */
[----:B------:R-:W-:Y:S02]  /*5650*/  LOP3.LUT R163, R165, 0xffff, RZ, 0xc0, !PT ;  /* 0x0000ffffa5a37812 */ /* 0x000fe400078ec0ff */
[----:B------:R-:W-:Y:S02]  /*5660*/  PRMT R159, R159, 0x3340, R160 ;  /* 0x000033409f9f7816 */ /* 0x000fe400000000a0 */
[----:B------:R-:W-:-:S02]  /*5670*/  LOP3.LUT R181, R181, 0xffff, RZ, 0xc0, !PT ;  /* 0x0000ffffb5b57812 */ /* 0x000fc400078ec0ff */
        /* <DEDUP_REMOVED lines=17> */
[----:B------:R-:W-:-:S02]  /*5790*/  PRMT R161, R181, 0x3340, R161 ;  /* 0x00003340b5a17816 */ /* 0x000fc400000000a1 */
[----:B------:R-:W-:Y:S02]  /*57a0*/  PRMT R167, R179, 0x3340, R167 ;  /* 0x00003340b3a77816 */ /* 0x000fe400000000a7 */
[----:B------:R-:W-:Y:S02]  /*57b0*/  PRMT R162, R177, 0x3340, R162 ;  /* 0x00003340b1a27816 */ /* 0x000fe400000000a2 */
[----:B------:R-:W-:Y:S02]  /*57c0*/  LOP3.LUT R168, R175, 0xffff, RZ, 0xc0, !PT ;  /* 0x0000ffffafa87812 */ /* 0x000fe400078ec0ff */
[----:B------:R-:W-:Y:S02]  /*57d0*/  PRMT R160, R160, 0x3340, R169 ;  /* 0x00003340a0a07816 */ /* 0x000fe400000000a9 */
[----:B------:R-:W-:Y:S02]  /*57e0*/  PRMT R165, R165, 0x3340, R180 ;  /* 0x00003340a5a57816 */ /* 0x000fe400000000b4 */
[----:B------:R-:W-:-:S02]  /*57f0*/  PRMT R156, R156, 0x3340, R178 ;  /* 0x000033409c9c7816 */ /* 0x000fc400000000b2 */
[----:B------:R-:W-:Y:S02]  /*5800*/  PRMT R166, R166, 0x3340, R176 ;  /* 0x00003340a6a67816 */ /* 0x000fe400000000b0 */
        /* <DEDUP_REMOVED lines=9> */
[----:B-----5:R-:W-:Y:S02]  /*58a0*/  LOP3.LUT R208, R208, 0xffff, RZ, 0xc0, !PT ;  /* 0x0000ffffd0d07812 */ /* 0x020fe400078ec0ff */
[----:B----4-:R-:W-:-:S02]  /*58b0*/  LOP3.LUT R181, R210, 0xffff, RZ, 0xc0, !PT ;  /* 0x0000ffffd2b57812 */ /* 0x010fc400078ec0ff */
[----:B---3--:R-:W-:Y:S02]  /*58c0*/  LOP3.LUT R212, R212, 0xffff, RZ, 0xc0, !PT ;  /* 0x0000ffffd4d47812 */ /* 0x008fe400078ec0ff */
        /* <DEDUP_REMOVED lines=10> */
[----:B--2---:R-:W-:-:S02]  /*5970*/  LOP3.LUT R213, R213, 0xffff, RZ, 0xc0, !PT ;  /* 0x0000ffffd5d57812 */ /* 0x004fc400078ec0ff */
[----:B------:R-:W-:Y:S02]  /*5980*/  PRMT R155, R152, 0x3340, R155 ;  /* 0x00003340989b7816 */ /* 0x000fe4000000009b */
[----:B------:R-:W-:Y:S02]  /*5990*/  PRMT R23, R20, 0x3340, R23 ;  /* 0x0000334014177816 */ /* 0x000fe40000000017 */
[----:B------:R-:W-:Y:S02]  /*59a0*/  PRMT R163, R163, 0x3340, R182 ;  /* 0x00003340a3a37816 */ /* 0x000fe400000000b6 */
[----:B------:R-:W-:Y:S02]  /*59b0*/  PRMT R157, R157, 0x3340, R197 ;  /* 0x000033409d9d7816 */ /* 0x000fe400000000c5 */
[----:B------:R-:W-:Y:S02]  /*59c0*/  PRMT R170, R170, 0x3340, R193 ;  /* 0x00003340aaaa7816 */ /* 0x000fe400000000c1 */
[----:B------:R-:W-:-:S02]  /*59d0*/  PRMT R175, R175, 0x3340, R200 ;  /* 0x00003340afaf7816 */ /* 0x000fc400000000c8 */
        /* <DEDUP_REMOVED lines=22> */
[----:B------:R-:W-:Y:S02]  /*5b40*/  LOP3.LUT R185, R246, 0x10, RZ, 0x3c, !PT ;  /* 0x00000010f6b97812 */ /* 0x000fe400078e3cff */
[----:B------:R-:W-:-:S02]  /*5b50*/  PRMT R161, R168, 0x5410, R169 ;  /* 0x00005410a8a17816 */ /* 0x000fc400000000a9 */
[----:B------:R-:W-:Y:S02]  /*5b60*/  PRMT R162, R171, 0x5410, R176 ;  /* 0x00005410aba27816 */ /* 0x000fe400000000b0 */
[----:B------:R-:W-:Y:S02]  /*5b70*/  PRMT R163, R178, 0x5410, R180 ;  /* 0x00005410b2a37816 */ /* 0x000fe400000000b4 */
[----:B0-----:R-:W-:Y:S01]  /*5b80*/  LOP3.LUT R184, R184, 0x7f, RZ, 0xc0, !PT ;  /* 0x0000007fb8b87812 */ /* 0x001fe200078ec0ff */
[----:B------:R0:W-:Y:S04]  /*5b90*/  STS.128 [R246+UR12], R20 ;  /* 0x00000014f6007988 */ /* 0x0001e80008000c0c */
[----:B------:R-:W-:Y:S04]  /*5ba0*/  STS.128 [R246+UR12+0x1000], R152 ;  /* 0x00100098f6007988 */ /* 0x000fe80008000c0c */
[----:B------:R-:W-:Y:S04]  /*5bb0*/  STS.128 [R185+UR12], R156 ;  /* 0x0000009cb9007988 */ /* 0x000fe80008000c0c */
[----:B------:R1:W-:Y:S04]  /*5bc0*/  STS.128 [R185+UR12+0x1000], R160 ;  /* 0x001000a0b9007988 */ /* 0x0003e80008000c0c */
[----:B------:R2:W-:Y:S01]  /*5bd0*/  STS.U8 [R184+UR12+0x2700], R214 ;  /* 0x002700d6b8007988 */ /* 0x0005e2000800000c */
[----:B------:R-:W-:Y:S01]  /*5be0*/  UMOV UR4, UR13 ;  /* 0x0000000d00047c82 */ /* 0x000fe20008000000 */
[----:B------:R-:W-:Y:S01]  /*5bf0*/  UMOV UR5, 0xc0000010 ;  /* 0xc000001000057882 */ /* 0x000fe20000000000 */
[----:B------:R-:W-:Y:S01]  /*5c00*/  UMOV UR10, UR6 ;  /* 0x00000006000a7c82 */ /* 0x000fe20008000000 */
[----:B------:R2:W-:Y:S01]  /*5c10*/  STS.U8 [R184+UR12+0x2600], R216 ;  /* 0x002600d8b8007988 */ /* 0x0005e2000800000c */
[----:B------:R-:W-:Y:S01]  /*5c20*/  UMOV UR11, UR7 ;  /* 0x00000007000b7c82 */ /* 0x000fe20008000000 */
[----:B------:R-:W-:Y:S01]  /*5c30*/  UMOV UR18, UR6 ;  /* 0x0000000600127c82 */ /* 0x000fe20008000000 */
[----:B------:R-:W-:Y:S01]  /*5c40*/  UMOV UR19, UR7 ;  /* 0x0000000700137c82 */ /* 0x000fe20008000000 */
[----:B------:R2:W-:Y:S01]  /*5c50*/  STS.U8 [R184+UR12+0x2500], R218 ;  /* 0x002500dab8007988 */ /* 0x0005e2000800000c */
[----:B------:R-:W-:Y:S01]  /*5c60*/  UMOV UR22, UR6 ;  /* 0x0000000600167c82 */ /* 0x000fe20008000000 */
[----:B------:R-:W-:Y:S01]  /*5c70*/  UMOV UR23, UR7 ;  /* 0x0000000700177c82 */ /* 0x000fe20008000000 */
[----:B0-----:R-:W0:Y:S01]  /*5c80*/  LDC R20, c[0x0][0x238] ;  /* 0x00008e00ff147b82 */ /* 0x001e220000000800 */
[----:B------:R2:W-:Y:S01]  /*5c90*/  STS.U8 [R184+UR12+0x2400], R220 ;  /* 0x002400dcb8007988 */ /* 0x0005e2000800000c */
[----:B-1----:R-:W-:-:S03]  /*5ca0*/  LOP3.LUT R185, R184, 0x10, RZ, 0x3c, !PT ;  /* 0x00000010b8b97812 */ /* 0x002fc600078e3cff */
[----:B------:R2:W-:Y:S04]  /*5cb0*/  STS.U8 [R184+UR12+0x2300], R188 ;  /* 0x002300bcb8007988 */ /* 0x0005e8000800000c */
        /* <DEDUP_REMOVED lines=10> */
[----:B------:R2:W-:Y:S01]  /*5d60*/  STS.U8 [R185+UR12+0x2780], R164 ;  /* 0x002780a4b9007988 */ /* 0x0005e2000800000c */
[----:B------:R1:W-:Y:S06]  /*5d70*/  MEMBAR.ALL.CTA ;  /* 0x0000000000007992 */ /* 0x0003ec0000008000 */
[----:B-1----:R-:W1:Y:S02]  /*5d80*/  FENCE.VIEW.ASYNC.S ;  /* 0x00000000000073c6 */ /* 0x002e640000000000 */
[----:B-1----:R-:W-:Y:S06]  /*5d90*/  BAR.SYNC.DEFER_BLOCKING 0x0 ;  /* 0x0000000000007b1d */ /* 0x002fec0000010000 */
[----:B------:R-:W-:-:S06]  /*5da0*/  WARPGROUP.ARRIVE ;  /* 0x00000000000079c5 */ /* 0x000fcc0000000000 */
[----:B------:R-:W-:Y:S04]  /*5db0*/  QGMMA.64x64x32.F32.E5M2.E5M2 R120, gdesc[UR4], R120 ;  /* 0x00e00000047879f3 */ /* 0x000fe80008703878 */
[----:B------:R-:W-:Y:S04]  /*5dc0*/  QGMMA.64x64x32.F32.E5M2.E5M2 R88, gdesc[UR8], R88 ;  /* 0x00e00000085879f3 */ /* 0x000fe80008703858 */
[----:B------:R-:W-:Y:S04]  /*5dd0*/  QGMMA.64x64x32.F32.E5M2.E5M2 R56, gdesc[UR16], R56 ;  /* 0x00e00000103879f3 */ /* 0x000fe80008703838 */
[----:B------:R-:W-:Y:S01]  /*5de0*/  QGMMA.64x64x32.F32.E5M2.E5M2 R24, gdesc[UR20], R24, gsb0 ;  /* 0x00e00000141879f3 */ /* 0x000fe20008003818 */
[----:B------:R-:W-:Y:S01]  /*5df0*/  IADD3 R8, P4, R8, UR24, RZ ;  /* 0x0000001808087c10 */ /* 0x000fe2000ff9e0ff */
[----:B------:R-:W-:-:S03]  /*5e00*/  VIADD R16, R16, 0xffffffff ;  /* 0xffffffff10107836 */ /* 0x000fc60000000000 */
[----:B------:R-:W-:Y:S02]  /*5e10*/  IADD3.X R12, R12, UR25, RZ, P4, !PT ;  /* 0x000000190c0c7c10 */ /* 0x000fe4000a7fe4ff */
[----:B------:R-:W-:Y:S02]  /*5e20*/  IADD3 R233, P4, R233, UR24, RZ ;  /* 0x00000018e9e97c10 */ /* 0x000fe4000ff9e0ff */
[----:B------:R-:W-:Y:S02]  /*5e30*/  IADD3 R0, P1, R0, UR24, RZ ;  /* 0x0000001800007c10 */ /* 0x000fe4000ff3e0ff */
[----:B------:R-:W-:Y:S02]  /*5e40*/  IADD3 R6, P2, R6, UR24, RZ ;  /* 0x0000001806067c10 */ /* 0x000fe4000ff5e0ff */
[----:B------:R-:W-:Y:S02]  /*5e50*/  IADD3.X R232, R232, UR25, RZ, P4, !PT ;  /* 0x00000019e8e87c10 */ /* 0x000fe4000a7fe4ff */
[----:B------:R-:W-:-:S02]  /*5e60*/  ISETP.NE.U32.AND P4, PT, R16, RZ, PT ;  /* 0x000000ff1000720c */ /* 0x000fc40003f85070 */
[----:B------:R-:W-:Y:S02]  /*5e70*/  IADD3 R7, P3, R7, UR24, RZ ;  /* 0x0000001807077c10 */ /* 0x000fe4000ff7e0ff */
[----:B------:R-:W-:Y:S02]  /*5e80*/  IADD3.X R9, R9, UR25, RZ, P1, !PT ;  /* 0x0000001909097c10 */ /* 0x000fe40008ffe4ff */
[----:B------:R-:W-:Y:S02]  /*5e90*/  IADD3.X R10, R10, UR25, RZ, P2, !PT ;  /* 0x000000190a0a7c10 */ /* 0x000fe400097fe4ff */
[----:B------:R-:W-:Y:S02]  /*5ea0*/  IADD3 R221, P5, R221, UR24, RZ ;  /* 0x00000018dddd7c10 */ /* 0x000fe4000ffbe0ff */
[----:B------:R-:W-:Y:S02]  /*5eb0*/  IADD3 R223, P6, R223, UR24, RZ ;  /* 0x00000018dfdf7c10 */ /* 0x000fe4000ffde0ff */
[----:B------:R-:W-:-:S02]  /*5ec0*/  IADD3 R225, P0, R225, UR24, RZ ;  /* 0x00000018e1e17c10 */ /* 0x000fc4000ff1e0ff */
[----:B------:R-:W-:Y:S02]  /*5ed0*/  IADD3 R227, P1, R227, UR24, RZ ;  /* 0x00000018e3e37c10 */ /* 0x000fe4000ff3e0ff */
[----:B------:R-:W-:Y:S01]  /*5ee0*/  IADD3 R229, P2, R229, UR24, RZ ;  /* 0x00000018e5e57c10 */ /* 0x000fe2000ff5e0ff */
[----:B0-----:R-:W-:Y:S01]  /*5ef0*/  IMAD.SHL.U32 R20, R20, 0x20, RZ ;  /* 0x0000002014147824 */ /* 0x001fe200078e00ff */
[----:B------:R-:W-:Y:S02]  /*5f00*/  IADD3.X R11, R11, UR25, RZ, P3, !PT ;  /* 0x000000190b0b7c10 */ /* 0x000fe40009ffe4ff */
[----:B------:R-:W-:Y:S02]  /*5f10*/  IADD3 R231, P3, R231, UR24, RZ ;  /* 0x00000018e7e77c10 */ /* 0x000fe4000ff7e0ff */
[----:B------:R-:W-:Y:S02]  /*5f20*/  IADD3.X R13, R13, UR25, RZ, P5, !PT ;  /* 0x000000190d0d7c10 */ /* 0x000fe4000affe4ff */
[----:B------:R-:W-:-:S02]  /*5f30*/  IADD3.X R222, R222, UR25, RZ, P6, !PT ;  /* 0x00000019dede7c10 */ /* 0x000fc4000b7fe4ff */
[----:B------:R-:W-:Y:S02]  /*5f40*/  IADD3.X R224, R224, UR25, RZ, P0, !PT ;  /* 0x00000019e0e07c10 */ /* 0x000fe400087fe4ff */
[----:B------:R-:W-:Y:S02]  /*5f50*/  IADD3.X R226, R226, UR25, RZ, P1, !PT ;  /* 0x00000019e2e27c10 */ /* 0x000fe40008ffe4ff */
[----:B------:R-:W-:Y:S02]  /*5f60*/  IADD3.X R228, R228, UR25, RZ, P2, !PT ;  /* 0x00000019e4e47c10 */ /* 0x000fe400097fe4ff */
[----:B------:R-:W-:Y:S02]  /*5f70*/  IADD3 R235, P5, R235, UR24, RZ ;  /* 0x00000018ebeb7c10 */ /* 0x000fe4000ffbe0ff */
[----:B------:R-:W-:Y:S02]  /*5f80*/  IADD3 R237, P6, R237, UR24, RZ ;  /* 0x00000018eded7c10 */ /* 0x000fe4000ffde0ff */
[----:B------:R-:W-:-:S02]  /*5f90*/  IADD3 R239, P0, R239, UR24, RZ ;  /* 0x00000018efef7c10 */ /* 0x000fc4000ff1e0ff */
[----:B------:R-:W-:Y:S02]  /*5fa0*/  IADD3 R241, P1, R241, UR24, RZ ;  /* 0x00000018f1f17c10 */ /* 0x000fe4000ff3e0ff */
[----:B------:R-:W-:Y:S02]  /*5fb0*/  IADD3 R243, P2, R243, UR24, RZ ;  /* 0x00000018f3f37c10 */ /* 0x000fe4000ff5e0ff */
[----:B------:R-:W-:Y:S02]  /*5fc0*/  IADD3.X R230, R230, UR25, RZ, P3, !PT ;  /* 0x00000019e6e67c10 */ /* 0x000fe40009ffe4ff */
[----:B------:R-:W-:Y:S02]  /*5fd0*/  IADD3 R14, P3, R20, R14, RZ ;  /* 0x0000000e140e7210 */ /* 0x000fe40007f7e0ff */
[----:B------:R-:W-:Y:S02]  /*5fe0*/  IADD3.X R234, R234, UR25, RZ, P5, !PT ;  /* 0x00000019eaea7c10 */ /* 0x000fe4000affe4ff */
[----:B------:R-:W-:-:S02]  /*5ff0*/  IADD3.X R236, R236, UR25, RZ, P6, !PT ;  /* 0x00000019ecec7c10 */ /* 0x000fc4000b7fe4ff */
[----:B------:R-:W-:Y:S02]  /*6000*/  IADD3.X R238, R238, UR25, RZ, P0, !PT ;  /* 0x00000019eeee7c10 */ /* 0x000fe400087fe4ff */
[----:B------:R-:W-:Y:S02]  /*6010*/  IADD3.X R240, R240, UR25, RZ, P1, !PT ;  /* 0x00000019f0f07c10 */ /* 0x000fe40008ffe4ff */
[----:B------:R-:W-:Y:S01]  /*6020*/  IADD3.X R242, R242, UR25, RZ, P2, !PT ;  /* 0x00000019f2f27c10 */ /* 0x000fe200097fe4ff */
[----:B------:R-:W-:Y:S01]  /*6030*/  VIADD R17, R17, 0xffffffe0 ;  /* 0xffffffe011117836 */ /* 0x000fe20000000000 */
[----:B------:R-:W-:Y:S01]  /*6040*/  LEA.HI.X.SX32 R15, R20, R15, 0x1, P3 ;  /* 0x0000000f140f7211 */ /* 0x000fe200018f0eff */
[----:B------:R-:W-:Y:S02]  /*6050*/  WARPGROUP.DEPBAR.LE gsb0, 0x0 ;  /* 0x00008000000079c5 */ /* 0x000fe40000010000 */
[----:B--2---:R-:W-:Y:S05]  /*6060*/  @P4 BRA `(.L_x_1) ;  /* 0xffffffd400804947 */ /* 0x004fea000383ffff */
.L_x_0:
[----:B------:R-:W0:Y:S01]  /*6070*/  S2R R6, SR_TID.X ;  /* 0x0000000000067919 */ /* 0x000e220000002100 */
[----:B------:R-:W-:Y:S01]  /*6080*/  F2FP.SATFINITE.E5M2.F32.PACK_AB_MERGE_C R120, R121, R120, RZ ;  /* 0x000000787978723e */ /* 0x000fe200048060ff */
[----:B------:R-:W-:Y:S01]  /*6090*/  ULDC.64 UR28, c[0x0][0x228] ;  /* 0x00008a00001c7ab9 */ /* 0x000fe20000000a00 */
[----:B------:R-:W-:Y:S01]  /*60a0*/  F2FP.SATFINITE.E5M2.F32.PACK_AB_MERGE_C R56, R57, R56, RZ ;  /* 0x000000383938723e */ /* 0x000fe200048060ff */
[----:B------:R-:W-:Y:S01]  /*60b0*/  VIADD R8, R4, 0x1 ;  /* 0x0000000104087836 */ /* 0x000fe20000000000 */
[----:B------:R-:W-:Y:S01]  /*60c0*/  LOP3.LUT R120, R120, 0xffff, RZ, 0xc0, !PT ;  /* 0x0000ffff78787812 */ /* 0x000fe200078ec0ff */
[----:B------:R-:W-:Y:S01]  /*60d0*/  ULDC UR4, c[0x0][0x22c] ;  /* 0x00008b0000047ab9 */ /* 0x000fe20000000800 */
[----:B------:R-:W-:Y:S01]  /*60e0*/  LOP3.LUT R9, R56, 0xffff, RZ, 0xc0, !PT ;  /* 0x0000ffff38097812 */ /* 0x000fe200078ec0ff */
[----:B------:R-:W-:Y:S01]  /*60f0*/  ULDC UR5, c[0x0][0x22c] ;  /* 0x00008b0000057ab9 */ /* 0x000fe20000000800 */
[----:B------:R-:W-:Y:S01]  /*6100*/  F2FP.SATFINITE.E5M2.F32.PACK_AB_MERGE_C R24, R25, R24, RZ ;  /* 0x000000181918723e */ /* 0x000fe200048060ff */
[----:B------:R-:W-:Y:S01]  /*6110*/  ULDC UR26, c[0x0][0x248] ;  /* 0x00009200001a7ab9 */ /* 0x000fe20000000800 */
[----:B------:R-:W-:Y:S01]  /*6120*/  F2FP.SATFINITE.E5M2.F32.PACK_AB_MERGE_C R122, R123, R122, RZ ;  /* 0x0000007a7b7a723e */ /* 0x000fe200048060ff */
[----:B------:R-:W-:Y:S01]  /*6130*/  ULDC.64 UR6, c[0x0][0x228] ;  /* 0x00008a0000067ab9 */ /* 0x000fe20000000a00 */
        /* <DEDUP_REMOVED lines=12> */
[----:B------:R-:W-:Y:S01]  /*6200*/  LOP3.LUT R122, R122, 0xffff, RZ, 0xc0, !PT ;  /* 0x0000ffff7a7a7812 */ /* 0x000fe200078ec0ff */
[----:B------:R-:W-:Y:S01]  /*6210*/  ULDC.64 UR10, c[0x0][0x228] ;  /* 0x00008a00000a7ab9 */ /* 0x000fe20000000a00 */
[----:B------:R-:W-:Y:S01]  /*6220*/  LOP3.LUT R11, R58, 0xffff, RZ, 0xc0, !PT ;  /* 0x0000ffff3a0b7812 */ /* 0x000fe200078ec0ff */
[----:B------:R-:W-:Y:S01]  /*6230*/  ULDC.64 UR8, c[0x0][0x228] ;  /* 0x00008a0000087ab9 */ /* 0x000fe20000000a00 */
[----:B------:R-:W-:-:S02]  /*6240*/  LOP3.LUT R88, R88, 0xffff, RZ, 0xc0, !PT ;  /* 0x0000ffff58587812 */ /* 0x000fc400078ec0ff */
[----:B------:R-:W-:Y:S01]  /*6250*/  LOP3.LUT R90, R90, 0xffff, RZ, 0xc0, !PT ;  /* 0x0000ffff5a5a7812 */ /* 0x000fe200078ec0ff */
[----:B0-----:R-:W-:Y:S01]  /*6260*/  IMAD.SHL.U32 R2, R6, 0x40, RZ ;  /* 0x0000004006027824 */ /* 0x001fe200078e00ff */
[----:B------:R-:W-:Y:S01]  /*6270*/  LOP3.LUT R13, R24, 0xffff, RZ, 0xc0, !PT ;  /* 0x0000ffff180d7812 */ /* 0x000fe200078ec0ff */
[----:B------:R-:W-:Y:S01]  /*6280*/  IMAD.SHL.U32 R0, R6, 0x10, RZ ;  /* 0x0000001006007824 */ /* 0x000fe200078e00ff */
[----:B------:R-:W-:Y:S02]  /*6290*/  LOP3.LUT R17, R26, 0xffff, RZ, 0xc0, !PT ;  /* 0x0000ffff1a117812 */ /* 0x000fe400078ec0ff */
[----:B------:R-:W-:Y:S01]  /*62a0*/  LOP3.LUT R7, R2, 0x400, RZ, 0xc0, !PT ;  /* 0x0000040002077812 */ /* 0x000fe200078ec0ff */
[----:B------:R-:W-:Y:S01]  /*62b0*/  IMAD.SHL.U32 R2, R6, 0x8, RZ ;  /* 0x0000000806027824 */ /* 0x000fe200078e00ff */
[----:B------:R-:W-:Y:S01]  /*62c0*/  LOP3.LUT R0, R0, 0xf0, RZ, 0xc0, !PT ;  /* 0x000000f000007812 */ /* 0x000fe200078ec0ff */
[----:B------:R-:W-:Y:S01]  /*62d0*/  VIADD R6, R4, 0x2 ;  /* 0x0000000204067836 */ /* 0x000fe20000000000 */
[----:B------:R-:W-:-:S02]  /*62e0*/  ISETP.GE.AND P2, PT, R8, UR4, PT ;  /* 0x0000000408007c0c */ /* 0x000fc4000bf46270 */
[----:B------:R-:W-:Y:S01]  /*62f0*/  IADD3 R7, R7, UR12, R0 ;  /* 0x0000000c07077c10 */ /* 0x000fe2000fffe000 */
[----:B------:R-:W-:Y:S01]  /*6300*/  VIADD R0, R4, 0x3f ;  /* 0x0000003f04007836 */ /* 0x000fe20000000000 */
[----:B------:R-:W-:Y:S02]  /*6310*/  LOP3.LUT R2, R2, 0x300, RZ, 0xc0, !PT ;  /* 0x0000030002027812 */ /* 0x000fe400078ec0ff */
[----:B------:R-:W-:Y:S02]  /*6320*/  LOP3.LUT R124, R124, 0xffff, RZ, 0xc0, !PT ;  /* 0x0000ffff7c7c7812 */ /* 0x000fe400078ec0ff */
[----:B------:R-:W-:Y:S01]  /*6330*/  ISETP.GE.AND P0, PT, R0, UR29, PT ;  /* 0x0000001d00007c0c */ /* 0x000fe2000bf06270 */
[----:B------:R-:W-:Y:S01]  /*6340*/  IMAD.IADD R25, R2, 0x1, R7 ;  /* 0x0000000102197824 */ /* 0x000fe200078e0207 */
[----:B------:R-:W-:Y:S02]  /*6350*/  SHF.R.U32.HI R0, RZ, 0x8, R120 ;  /* 0x00000008ff007819 */ /* 0x000fe40000011678 */
[----:B------:R-:W-:-:S02]  /*6360*/  SHF.R.U32.HI R2, RZ, 0x8, R9 ;  /* 0x00000008ff027819 */ /* 0x000fc40000011609 */
[----:B------:R-:W-:Y:S02]  /*6370*/  LOP3.LUT R7, R0, 0xffff, RZ, 0xc0, !PT ;  /* 0x0000ffff00077812 */ /* 0x000fe400078ec0ff */
[----:B------:R-:W-:Y:S02]  /*6380*/  LOP3.LUT R2, R2, 0xffff, RZ, 0xc0, !PT ;  /* 0x0000ffff02027812 */ /* 0x000fe400078ec0ff */
[----:B------:R-:W-:Y:S02]  /*6390*/  LOP3.LUT R15, R60, 0xffff, RZ, 0xc0, !PT ;  /* 0x0000ffff3c0f7812 */ /* 0x000fe400078ec0ff */
[----:B------:R-:W-:Y:S02]  /*63a0*/  PRMT R7, R7, 0x3340, R2 ;  /* 0x0000334007077816 */ /* 0x000fe40000000002 */
[----:B------:R-:W-:Y:S02]  /*63b0*/  PRMT R8, R120, 0x3340, R9 ;  /* 0x0000334078087816 */ /* 0x000fe40000000009 */
[----:B------:R-:W-:-:S02]  /*63c0*/  SHF.R.U32.HI R2, RZ, 0x8, R122 ;  /* 0x00000008ff027819 */ /* 0x000fc4000001167a */
[--C-:B------:R-:W-:Y:S02]  /*63d0*/  SHF.R.U32.HI R14, RZ, 0x8, R11.reuse ;  /* 0x00000008ff0e7819 */ /* 0x100fe4000001160b */
[----:B------:R-:W-:Y:S02]  /*63e0*/  PRMT R9, R122, 0x3340, R11 ;  /* 0x000033407a097816 */ /* 0x000fe4000000000b */
[----:B------:R-:W-:Y:S02]  /*63f0*/  SHF.R.U32.HI R12, RZ, 0x8, R88 ;  /* 0x00000008ff0c7819 */ /* 0x000fe40000011658 */
[--C-:B------:R-:W-:Y:S02]  /*6400*/  PRMT R10, R88, 0x3340, R13.reuse ;  /* 0x00003340580a7816 */ /* 0x100fe4000000000d */
[----:B------:R-:W-:Y:S02]  /*6410*/  SHF.R.U32.HI R16, RZ, 0x8, R13 ;  /* 0x00000008ff107819 */ /* 0x000fe4000001160d */
[----:B------:R-:W-:-:S02]  /*6420*/  PRMT R11, R90, 0x3340, R17 ;  /* 0x000033405a0b7816 */ /* 0x000fc40000000011 */
[----:B------:R-:W-:Y:S01]  /*6430*/  ISETP.GE.AND P3, PT, R6, UR5, PT ;  /* 0x0000000506007c0c */ /* 0x000fe2000bf66270 */
[----:B------:R-:W-:Y:S01]  /*6440*/  ULDC.64 UR4, c[0x0][0x220] ;  /* 0x0000880000047ab9 */ /* 0x000fe20000000a00 */
[----:B------:R-:W-:Y:S02]  /*6450*/  SHF.R.U32.HI R13, RZ, 0x8, R90 ;  /* 0x00000008ff0d7819 */ /* 0x000fe4000001165a */
[----:B------:R-:W-:Y:S02]  /*6460*/  SHF.R.U32.HI R17, RZ, 0x8, R17 ;  /* 0x00000008ff117819 */ /* 0x000fe40000011611 */
[----:B------:R-:W-:Y:S02]  /*6470*/  PRMT R0, R124, 0x3340, R15 ;  /* 0x000033407c007816 */ /* 0x000fe4000000000f */
[----:B------:R-:W-:Y:S02]  /*6480*/  F2FP.SATFINITE.E5M2.F32.PACK_AB_MERGE_C R126, R127, R126, RZ ;  /* 0x0000007e7f7e723e */ /* 0x000fe400048060ff */
[----:B------:R-:W-:-:S02]  /*6490*/  SHF.R.U32.HI R6, RZ, 0x8, R124 ;  /* 0x00000008ff067819 */ /* 0x000fc4000001167c */
[----:B------:R-:W-:Y:S02]  /*64a0*/  SHF.R.U32.HI R15, RZ, 0x8, R15 ;  /* 0x00000008ff0f7819 */ /* 0x000fe4000001160f */
[----:B------:R-:W-:Y:S02]  /*64b0*/  LOP3.LUT R19, R2, 0xffff, RZ, 0xc0, !PT ;  /* 0x0000ffff02137812 */ /* 0x000fe400078ec0ff */
[----:B------:R-:W-:Y:S02]  /*64c0*/  LOP3.LUT R14, R14, 0xffff, RZ, 0xc0, !PT ;  /* 0x0000ffff0e0e7812 */ /* 0x000fe400078ec0ff */
[----:B------:R-:W-:Y:S02]  /*64d0*/  F2FP.SATFINITE.E5M2.F32.PACK_AB_MERGE_C R128, R129, R128, RZ ;  /* 0x000000808180723e */ /* 0x000fe400048060ff */
[----:B------:R-:W-:Y:S02]  /*64e0*/  F2FP.SATFINITE.E5M2.F32.PACK_AB_MERGE_C R62, R63, R62, RZ ;  /* 0x0000003e3f3e723e */ /* 0x000fe400048060ff */
[----:B------:R-:W-:-:S02]  /*64f0*/  F2FP.SATFINITE.E5M2.F32.PACK_AB_MERGE_C R64, R65, R64, RZ ;  /* 0x000000404140723e */ /* 0x000fc400048060ff */
[----:B------:R-:W-:Y:S02]  /*6500*/  LOP3.LUT R21, R12, 0xffff, RZ, 0xc0, !PT ;  /* 0x0000ffff0c157812 */ /* 0x000fe400078ec0ff */
[----:B------:R-:W-:Y:S02]  /*6510*/  LOP3.LUT R2, R16, 0xffff, RZ, 0xc0, !PT ;  /* 0x0000ffff10027812 */ /* 0x000fe400078ec0ff */
[----:B------:R-:W-:Y:S02]  /*6520*/  F2FP.SATFINITE.E5M2.F32.PACK_AB_MERGE_C R94, R95, R94, RZ ;  /* 0x0000005e5f5e723e */ /* 0x000fe400048060ff */
[----:B------:R-:W-:Y:S02]  /*6530*/  F2FP.SATFINITE.E5M2.F32.PACK_AB_MERGE_C R30, R31, R30, RZ ;  /* 0x0000001e1f1e723e */ /* 0x000fe400048060ff */
[----:B------:R-:W-:Y:S02]  /*6540*/  LOP3.LUT R13, R13, 0xffff, RZ, 0xc0, !PT ;  /* 0x0000ffff0d0d7812 */ /* 0x000fe400078ec0ff */
[----:B------:R-:W-:-:S02]  /*6550*/  LOP3.LUT R12, R17, 0xffff, RZ, 0xc0, !PT ;  /* 0x0000ffff110c7812 */ /* 0x000fc400078ec0ff */
[----:B------:R-:W-:Y:S02]  /*6560*/  LOP3.LUT R6, R6, 0xffff, RZ, 0xc0, !PT ;  /* 0x0000ffff06067812 */ /* 0x000fe400078ec0ff */
[----:B------:R-:W-:Y:S02]  /*6570*/  LOP3.LUT R15, R15, 0xffff, RZ, 0xc0, !PT ;  /* 0x0000ffff0f0f7812 */ /* 0x000fe400078ec0ff */
[----:B------:R-:W-:Y:S02]  /*6580*/  PRMT R16, R19, 0x3340, R14 ;  /* 0x0000334013107816 */ /* 0x000fe4000000000e */
[----:B------:R-:W-:Y:S02]  /*6590*/  LOP3.LUT R126, R126, 0xffff, RZ, 0xc0, !PT ;  /* 0x0000ffff7e7e7812 */ /* 0x000fe400078ec0ff */
[----:B------:R-:W-:Y:S02]  /*65a0*/  LOP3.LUT R128, R128, 0xffff, RZ, 0xc0, !PT ;  /* 0x0000ffff80807812 */ /* 0x000fe400078ec0ff */
[----:B------:R-:W-:-:S02]  /*65b0*/  LOP3.LUT R19, R62, 0xffff, RZ, 0xc0, !PT ;  /* 0x0000ffff3e137812 */ /* 0x000fc400078ec0ff */
[----:B------:R-:W-:Y:S02]  /*65c0*/  LOP3.LUT R23, R64, 0xffff, RZ, 0xc0, !PT ;  /* 0x0000ffff40177812 */ /* 0x000fe400078ec0ff */
[----:B------:R-:W-:Y:S02]  /*65d0*/  PRMT R17, R21, 0x3340, R2 ;  /* 0x0000334015117816 */ /* 0x000fe40000000002 */
[----:B------:R-:W-:Y:S02]  /*65e0*/  PRMT R2, R13, 0x3340, R12 ;  /* 0x000033400d027816 */ /* 0x000fe4000000000c */
[----:B------:R-:W-:Y:S02]  /*65f0*/  LOP3.LUT R94, R94, 0xffff, RZ, 0xc0, !PT ;  /* 0x0000ffff5e5e7812 */ /* 0x000fe400078ec0ff */
[----:B------:R-:W-:Y:S02]  /*6600*/  LOP3.LUT R27, R30, 0xffff, RZ, 0xc0, !PT ;  /* 0x0000ffff1e1b7812 */ /* 0x000fe400078ec0ff */
[----:B------:R-:W-:-:S02]  /*6610*/  F2FP.SATFINITE.E5M2.F32.PACK_AB_MERGE_C R92, R93, R92, RZ ;  /* 0x0000005c5d5c723e */ /* 0x000fc400048060ff */
[----:B------:R-:W-:Y:S02]  /*6620*/  F2FP.SATFINITE.E5M2.F32.PACK_AB_MERGE_C R28, R29, R28, RZ ;  /* 0x0000001c1d1c723e */ /* 0x000fe400048060ff */
[----:B------:R-:W-:Y:S02]  /*6630*/  PRMT R13, R6, 0x3340, R15 ;  /* 0x00003340060d7816 */ /* 0x000fe4000000000f */
[----:B------:R-:W-:Y:S02]  /*6640*/  SHF.R.U32.HI R18, RZ, 0x8, R126 ;  /* 0x00000008ff127819 */ /* 0x000fe4000001167e */
[--C-:B------:R-:W-:Y:S02]  /*6650*/  PRMT R15, R126, 0x3340, R19.reuse ;  /* 0x000033407e0f7816 */ /* 0x100fe40000000013 */
[----:B------:R-:W-:Y:S02]  /*6660*/  SHF.R.U32.HI R22, RZ, 0x8, R19 ;  /* 0x00000008ff167819 */ /* 0x000fe40000011613 */
[----:B------:R-:W-:-:S02]  /*6670*/  PRMT R6, R128, 0x3340, R23 ;  /* 0x0000334080067816 */ /* 0x000fc40000000017 */
[----:B------:R-:W-:Y:S02]  /*6680*/  SHF.R.U32.HI R19, RZ, 0x8, R128 ;  /* 0x00000008ff137819 */ /* 0x000fe40000011680 */
[----:B------:R-:W-:Y:S02]  /*6690*/  SHF.R.U32.HI R23, RZ, 0x8, R23 ;  /* 0x00000008ff177819 */ /* 0x000fe40000011617 */
[----:B------:R-:W-:Y:S02]  /*66a0*/  F2FP.SATFINITE.E5M2.F32.PACK_AB_MERGE_C R130, R131, R130, RZ ;  /* 0x000000828382723e */ /* 0x000fe400048060ff */
[----:B------:R-:W-:Y:S02]  /*66b0*/  F2FP.SATFINITE.E5M2.F32.PACK_AB_MERGE_C R66, R67, R66, RZ ;  /* 0x000000424342723e */ /* 0x000fe400048060ff */
[--C-:B------:R-:W-:Y:S02]  /*66c0*/  PRMT R12, R94, 0x3340, R27.reuse ;  /* 0x000033405e0c7816 */ /* 0x100fe4000000001b */
[----:B------:R-:W-:-:S02]  /*66d0*/  SHF.R.U32.HI R26, RZ, 0x8, R27 ;  /* 0x00000008ff1a7819 */ /* 0x000fc4000001161b */
        /* <DEDUP_REMOVED lines=8> */
[----:B------:R-:W-:Y:S02]  /*6760*/  SHF.R.U32.HI R20, RZ, 0x8, R92 ;  /* 0x00000008ff147819 */ /* 0x000fe4000001165c */
[--C-:B------:R-:W-:Y:S02]  /*6770*/  PRMT R14, R92, 0x3340, R21.reuse ;  /* 0x000033405c0e7816 */ /* 0x100fe40000000015 */
[----:B------:R-:W-:Y:S02]  /*6780*/  SHF.R.U32.HI R24, RZ, 0x8, R21 ;  /* 0x00000008ff187819 */ /* 0x000fe40000011615 */
[----:B------:R-:W-:-:S02]  /*6790*/  F2FP.SATFINITE.E5M2.F32.PACK_AB_MERGE_C R98, R99, R98, RZ ;  /* 0x000000626362723e */ /* 0x000fc400048060ff */
[----:B------:R-:W-:Y:S02]  /*67a0*/  F2FP.SATFINITE.E5M2.F32.PACK_AB_MERGE_C R34, R35, R34, RZ ;  /* 0x000000222322723e */ /* 0x000fe400048060ff */
[----:B------:R-:W-:Y:S02]  /*67b0*/  SHF.R.U32.HI R21, RZ, 0x8, R94 ;  /* 0x00000008ff157819 */ /* 0x000fe4000001165e */
[----:B------:R-:W-:Y:S02]  /*67c0*/  PRMT R23, R22, 0x3340, R23 ;  /* 0x0000334016177816 */ /* 0x000fe40000000017 */
[----:B------:R-:W-:Y:S02]  /*67d0*/  F2FP.SATFINITE.E5M2.F32.PACK_AB_MERGE_C R132, R133, R132, RZ ;  /* 0x000000848584723e */ /* 0x000fe400048060ff */
[----:B------:R-:W-:Y:S02]  /*67e0*/  F2FP.SATFINITE.E5M2.F32.PACK_AB_MERGE_C R96, R97, R96, RZ ;  /* 0x000000606160723e */ /* 0x000fe400048060ff */
[----:B------:R-:W-:-:S02]  /*67f0*/  F2FP.SATFINITE.E5M2.F32.PACK_AB_MERGE_C R68, R69, R68, RZ ;  /* 0x000000444544723e */ /* 0x000fc400048060ff */
[----:B------:R-:W-:Y:S02]  /*6800*/  F2FP.SATFINITE.E5M2.F32.PACK_AB_MERGE_C R32, R33, R32, RZ ;  /* 0x000000202120723e */ /* 0x000fe400048060ff */
[----:B------:R-:W-:Y:S02]  /*6810*/  PRMT R18, R27, 0x3340, R18 ;  /* 0x000033401b127816 */ /* 0x000fe40000000012 */
[----:B------:R-:W-:Y:S02]  /*6820*/  PRMT R22, R130, 0x3340, R31 ;  /* 0x0000334082167816 */ /* 0x000fe4000000001f */
[----:B------:R-:W-:Y:S02]  /*6830*/  F2FP.SATFINITE.E5M2.F32.PACK_AB_MERGE_C R36, R37, R36, RZ ;  /* 0x000000242524723e */ /* 0x000fe400048060ff */
[----:B------:R-:W-:Y:S02]  /*6840*/  LOP3.LUT R29, R20, 0xffff, RZ, 0xc0, !PT ;  /* 0x0000ffff141d7812 */ /* 0x000fe400078ec0ff */
[----:B------:R-:W-:-:S02]  /*6850*/  SHF.R.U32.HI R27, RZ, 0x8, R130 ;  /* 0x00000008ff1b7819 */ /* 0x000fc40000011682 */
[----:B------:R-:W-:Y:S02]  /*6860*/  SHF.R.U32.HI R31, RZ, 0x8, R31 ;  /* 0x00000008ff1f7819 */ /* 0x000fe4000001161f */
        /* <DEDUP_REMOVED lines=11> */
[----:B------:R-:W-:Y:S02]  /*6920*/  F2FP.SATFINITE.E5M2.F32.PACK_AB_MERGE_C R134, R135, R134, RZ ;  /* 0x000000868786723e */ /* 0x000fe400048060ff */
[----:B------:R-:W-:Y:S02]  /*6930*/  F2FP.SATFINITE.E5M2.F32.PACK_AB_MERGE_C R70, R71, R70, RZ ;  /* 0x000000464746723e */ /* 0x000fe400048060ff */
[----:B------:R-:W-:Y:S02]  /*6940*/  SHF.R.U32.HI R30, RZ, 0x8, R98 ;  /* 0x00000008ff1e7819 */ /* 0x000fe40000011662 */
[----:B------:R-:W-:Y:S02]  /*6950*/  SHF.R.U32.HI R34, RZ, 0x8, R37 ;  /* 0x00000008ff227819 */ /* 0x000fe40000011625 */
[----:B------:R-:W-:Y:S02]  /*6960*/  PRMT R19, R29, 0x3340, R24 ;  /* 0x000033401d137816 */ /* 0x000fe40000000018 */
[----:B------:R-:W-:-:S02]  /*6970*/  PRMT R21, R20, 0x3340, R21 ;  /* 0x0000334014157816 */ /* 0x000fc40000000015 */
[----:B------:R-:W-:Y:S02]  /*6980*/  PRMT R24, R96, 0x3340, R33 ;  /* 0x0000334060187816 */ /* 0x000fe40000000021 */
[--C-:B------:R-:W-:Y:S02]  /*6990*/  PRMT R20, R132, 0x3340, R35.reuse ;  /* 0x0000334084147816 */ /* 0x100fe40000000023 */
[----:B------:R-:W-:Y:S02]  /*69a0*/  SHF.R.U32.HI R32, RZ, 0x8, R35 ;  /* 0x00000008ff207819 */ /* 0x000fe40000011623 */
[----:B------:R-:W-:Y:S02]  /*69b0*/  SHF.R.U32.HI R29, RZ, 0x8, R96 ;  /* 0x00000008ff1d7819 */ /* 0x000fe40000011660 */
[----:B------:R-:W-:Y:S02]  /*69c0*/  SHF.R.U32.HI R33, RZ, 0x8, R33 ;  /* 0x00000008ff217819 */ /* 0x000fe40000011621 */
[----:B------:R-:W-:-:S02]  /*69d0*/  PRMT R35, R56, 0x3340, R31 ;  /* 0x0000334038237816 */ /* 0x000fc4000000001f */
[----:B------:R-:W-:Y:S02]  /*69e0*/  LOP3.LUT R27, R30, 0xffff, RZ, 0xc0, !PT ;  /* 0x0000ffff1e1b7812 */ /* 0x000fe400078ec0ff */
[----:B------:R-:W-:Y:S02]  /*69f0*/  LOP3.LUT R34, R34, 0xffff, RZ, 0xc0, !PT ;  /* 0x0000ffff22227812 */ /* 0x000fe400078ec0ff */
[----:B------:R-:W-:Y:S02]  /*6a00*/  LOP3.LUT R134, R134, 0xffff, RZ, 0xc0, !PT ;  /* 0x0000ffff86867812 */ /* 0x000fe400078ec0ff */
[----:B------:R-:W-:Y:S02]  /*6a10*/  LOP3.LUT R31, R70, 0xffff, RZ, 0xc0, !PT ;  /* 0x0000ffff461f7812 */ /* 0x000fe400078ec0ff */
[----:B------:R-:W-:Y:S02]  /*6a20*/  F2FP.SATFINITE.E5M2.F32.PACK_AB_MERGE_C R102, R103, R102, RZ ;  /* 0x000000666766723e */ /* 0x000fe400048060ff */
[----:B------:R-:W-:-:S02]  /*6a30*/  F2FP.SATFINITE.E5M2.F32.PACK_AB_MERGE_C R38, R39, R38, RZ ;  /* 0x000000262726723e */ /* 0x000fc400048060ff */
[----:B------:R-:W-:Y:S02]  /*6a40*/  F2FP.SATFINITE.E5M2.F32.PACK_AB_MERGE_C R42, R43, R42, RZ ;  /* 0x0000002a2b2a723e */ /* 0x000fe400048060ff */
[----:B------:R-:W-:Y:S02]  /*6a50*/  LOP3.LUT R58, R29, 0xffff, RZ, 0xc0, !PT ;  /* 0x0000ffff1d3a7812 */ /* 0x000fe400078ec0ff */
[----:B------:R-:W-:Y:S02]  /*6a60*/  LOP3.LUT R33, R33, 0xffff, RZ, 0xc0, !PT ;  /* 0x0000ffff21217812 */ /* 0x000fe400078ec0ff */
[----:B------:R-:W-:Y:S02]  /*6a70*/  PRMT R39, R27, 0x3340, R34 ;  /* 0x000033401b277816 */ /* 0x000fe40000000022 */
[----:B------:R-:W-:Y:S02]  /*6a80*/  PRMT R43, R134, 0x3340, R31 ;  /* 0x00003340862b7816 */ /* 0x000fe4000000001f */
[----:B------:R-:W-:-:S02]  /*6a90*/  F2FP.SATFINITE.E5M2.F32.PACK_AB_MERGE_C R48, R49, R48, RZ ;  /* 0x000000303130723e */ /* 0x000fc400048060ff */
[----:B------:R-:W-:Y:S02]  /*6aa0*/  SHF.R.U32.HI R27, RZ, 0x8, R134 ;  /* 0x00000008ff1b7819 */ /* 0x000fe40000011686 */
[----:B------:R-:W-:Y:S02]  /*6ab0*/  SHF.R.U32.HI R31, RZ, 0x8, R31 ;  /* 0x00000008ff1f7819 */ /* 0x000fe4000001161f */
[----:B------:R-:W-:Y:S02]  /*6ac0*/  PRMT R26, R98, 0x3340, R37 ;  /* 0x00003340621a7816 */ /* 0x000fe40000000025 */
[----:B------:R-:W-:Y:S02]  /*6ad0*/  LOP3.LUT R102, R102, 0xffff, RZ, 0xc0, !PT ;  /* 0x0000ffff66667812 */ /* 0x000fe400078ec0ff */
[----:B------:R-:W-:Y:S02]  /*6ae0*/  LOP3.LUT R49, R38, 0xffff, RZ, 0xc0, !PT ;  /* 0x0000ffff26317812 */ /* 0x000fe400078ec0ff */
[----:B------:R-:W-:-:S02]  /*6af0*/  SHF.R.U32.HI R28, RZ, 0x8, R132 ;  /* 0x00000008ff1c7819 */ /* 0x000fc40000011684 */
[----:B------:R-:W-:Y:S02]  /*6b00*/  PRMT R37, R58, 0x3340, R33 ;  /* 0x000033403a257816 */ /* 0x000fe40000000021 */
[----:B------:R-:W-:Y:S02]  /*6b10*/  F2FP.SATFINITE.E5M2.F32.PACK_AB_MERGE_C R100, R101, R100, RZ ;  /* 0x000000646564723e */ /* 0x000fe400048060ff */
[----:B------:R-:W-:Y:S02]  /*6b20*/  LOP3.LUT R33, R36, 0xffff, RZ, 0xc0, !PT ;  /* 0x0000ffff24217812 */ /* 0x000fe400078ec0ff */
[----:B------:R-:W-:Y:S02]  /*6b30*/  F2FP.SATFINITE.E5M2.F32.PACK_AB_MERGE_C R136, R137, R136, RZ ;  /* 0x000000888988723e */ /* 0x000fe400048060ff */
[----:B------:R-:W-:Y:S02]  /*6b40*/  F2FP.SATFINITE.E5M2.F32.PACK_AB_MERGE_C R72, R73, R72, RZ ;  /* 0x000000484948723e */ /* 0x000fe400048060ff */
[----:B------:R-:W-:-:S02]  /*6b50*/  LOP3.LUT R36, R27, 0xffff, RZ, 0xc0, !PT ;  /* 0x0000ffff1b247812 */ /* 0x000fc400078ec0ff */
[----:B------:R-:W-:Y:S02]  /*6b60*/  LOP3.LUT R31, R31, 0xffff, RZ, 0xc0, !PT ;  /* 0x0000ffff1f1f7812 */ /* 0x000fe400078ec0ff */
[----:B------:R-:W-:Y:S02]  /*6b70*/  F2FP.SATFINITE.E5M2.F32.PACK_AB_MERGE_C R138, R139, R138, RZ ;  /* 0x0000008a8b8a723e */ /* 0x000fe400048060ff */
[----:B------:R-:W-:Y:S02]  /*6b80*/  F2FP.SATFINITE.E5M2.F32.PACK_AB_MERGE_C R74, R75, R74, RZ ;  /* 0x0000004a4b4a723e */ /* 0x000fe400048060ff */
[----:B------:R-:W-:Y:S02]  /*6b90*/  SHF.R.U32.HI R30, RZ, 0x8, R102 ;  /* 0x00000008ff1e7819 */ /* 0x000fe40000011666 */
[----:B------:R-:W-:Y:S02]  /*6ba0*/  SHF.R.U32.HI R34, RZ, 0x8, R49 ;  /* 0x00000008ff227819 */ /* 0x000fe40000011631 */
[----:B------:R-:W-:-:S02]  /*6bb0*/  LOP3.LUT R29, R28, 0xffff, RZ, 0xc0, !PT ;  /* 0x0000ffff1c1d7812 */ /* 0x000fc400078ec0ff */
[----:B------:R-:W-:Y:S02]  /*6bc0*/  LOP3.LUT R32, R32, 0xffff, RZ, 0xc0, !PT ;  /* 0x0000ffff20207812 */ /* 0x000fe400078ec0ff */
[----:B------:R-:W-:Y:S02]  /*6bd0*/  F2FP.SATFINITE.E5M2.F32.PACK_AB_MERGE_C R50, R51, R50, RZ ;  /* 0x000000323332723e */ /* 0x000fe400048060ff */
[----:B------:R-:W-:Y:S02]  /*6be0*/  LOP3.LUT R100, R100, 0xffff, RZ, 0xc0, !PT ;  /* 0x0000ffff64647812 */ /* 0x000fe400078ec0ff */
[----:B------:R-:W-:Y:S02]  /*6bf0*/  LOP3.LUT R136, R136, 0xffff, RZ, 0xc0, !PT ;  /* 0x0000ffff88887812 */ /* 0x000fe400078ec0ff */
[----:B------:R-:W-:Y:S02]  /*6c00*/  LOP3.LUT R51, R72, 0xffff, RZ, 0xc0, !PT ;  /* 0x0000ffff48337812 */ /* 0x000fe400078ec0ff */
[----:B------:R-:W-:-:S02]  /*6c10*/  PRMT R56, R36, 0x3340, R31 ;  /* 0x0000334024387816 */ /* 0x000fc4000000001f */
[----:B------:R-:W-:Y:S02]  /*6c20*/  F2FP.SATFINITE.E5M2.F32.PACK_AB_MERGE_C R40, R41, R40, RZ ;  /* 0x000000282928723e */ /* 0x000fe400048060ff */
[----:B------:R-:W-:Y:S02]  /*6c30*/  LOP3.LUT R27, R30, 0xffff, RZ, 0xc0, !PT ;  /* 0x0000ffff1e1b7812 */ /* 0x000fe400078ec0ff */
[----:B------:R-:W-:Y:S02]  /*6c40*/  LOP3.LUT R34, R34, 0xffff, RZ, 0xc0, !PT ;  /* 0x0000ffff22227812 */ /* 0x000fe400078ec0ff */
[----:B------:R-:W-:Y:S02]  /*6c50*/  LOP3.LUT R138, R138, 0xffff, RZ, 0xc0, !PT ;  /* 0x0000ffff8a8a7812 */ /* 0x000fe400078ec0ff */
[----:B------:R-:W-:Y:S02]  /*6c60*/  LOP3.LUT R31, R74, 0xffff, RZ, 0xc0, !PT ;  /* 0x0000ffff4a1f7812 */ /* 0x000fe400078ec0ff */
[----:B------:R-:W-:-:S02]  /*6c70*/  F2FP.SATFINITE.E5M2.F32.PACK_AB_MERGE_C R44, R45, R44, RZ ;  /* 0x0000002c2d2c723e */ /* 0x000fc400048060ff */
[----:B------:R-:W-:Y:S02]  /*6c80*/  PRMT R41, R29, 0x3340, R32 ;  /* 0x000033401d297816 */ /* 0x000fe40000000020 */
[----:B------:R-:W-:Y:S02]  /*6c90*/  F2FP.SATFINITE.E5M2.F32.PACK_AB_MERGE_C R106, R107, R106, RZ ;  /* 0x0000006a6b6a723e */ /* 0x000fe400048060ff */
[----:B------:R-:W-:Y:S02]  /*6ca0*/  SHF.R.U32.HI R29, RZ, 0x8, R100 ;  /* 0x00000008ff1d7819 */ /* 0x000fe40000011664 */
[--C-:B------:R-:W-:Y:S02]  /*6cb0*/  PRMT R45, R100, 0x3340, R33.reuse ;  /* 0x00003340642d7816 */ /* 0x100fe40000000021 */
[----:B------:R-:W-:Y:S02]  /*6cc0*/  SHF.R.U32.HI R33, RZ, 0x8, R33 ;  /* 0x00000008ff217819 */ /* 0x000fe40000011621 */
[----:B------:R-:W-:-:S02]  /*6cd0*/  SHF.R.U32.HI R28, RZ, 0x8, R136 ;  /* 0x00000008ff1c7819 */ /* 0x000fc40000011688 */
[----:B------:R-:W-:Y:S02]  /*6ce0*/  SHF.R.U32.HI R32, RZ, 0x8, R51 ;  /* 0x00000008ff207819 */ /* 0x000fe40000011633 */
[----:B------:R-:W-:Y:S02]  /*6cf0*/  LOP3.LUT R57, R42, 0xffff, RZ, 0xc0, !PT ;  /* 0x0000ffff2a397812 */ /* 0x000fe400078ec0ff */
[----:B------:R-:W-:Y:S02]  /*6d00*/  F2FP.SATFINITE.E5M2.F32.PACK_AB_MERGE_C R140, R141, R140, RZ ;  /* 0x0000008c8d8c723e */ /* 0x000fe400048060ff */
[----:B------:R-:W-:Y:S02]  /*6d10*/  F2FP.SATFINITE.E5M2.F32.PACK_AB_MERGE_C R76, R77, R76, RZ ;  /* 0x0000004c4d4c723e */ /* 0x000fe400048060ff */
[----:B------:R-:W-:Y:S02]  /*6d20*/  PRMT R60, R27, 0x3340, R34 ;  /* 0x000033401b3c7816 */ /* 0x000fe40000000022 */
[----:B------:R-:W-:-:S02]  /*6d30*/  PRMT R42, R138, 0x3340, R31 ;  /* 0x000033408a2a7816 */ /* 0x000fc4000000001f */
[----:B------:R-:W-:Y:S02]  /*6d40*/  F2FP.SATFINITE.E5M2.F32.PACK_AB_MERGE_C R46, R47, R46, RZ ;  /* 0x0000002e2f2e723e */ /* 0x000fe400048060ff */
[----:B------:R-:W-:Y:S02]  /*6d50*/  SHF.R.U32.HI R27, RZ, 0x8, R138 ;  /* 0x00000008ff1b7819 */ /* 0x000fe4000001168a */
[----:B------:R-:W-:Y:S02]  /*6d60*/  SHF.R.U32.HI R31, RZ, 0x8, R31 ;  /* 0x00000008ff1f7819 */ /* 0x000fe4000001161f */
[----:B------:R-:W-:Y:S02]  /*6d70*/  PRMT R47, R102, 0x3340, R49 ;  /* 0x00003340662f7816 */ /* 0x000fe40000000031 */
[----:B------:R-:W-:Y:S02]  /*6d80*/  LOP3.LUT R38, R29, 0xffff, RZ, 0xc0, !PT ;  /* 0x0000ffff1d267812 */ /* 0x000fe400078ec0ff */
[----:B------:R-:W-:-:S02]  /*6d90*/  LOP3.LUT R106, R106, 0xffff, RZ, 0xc0, !PT ;  /* 0x0000ffff6a6a7812 */ /* 0x000fc400078ec0ff */
[----:B------:R-:W-:Y:S02]  /*6da0*/  PRMT R49, R136, 0x3340, R51 ;  /* 0x0000334088317816 */ /* 0x000fe40000000033 */
[----:B------:R-:W-:Y:S02]  /*6db0*/  LOP3.LUT R33, R33, 0xffff, RZ, 0xc0, !PT ;  /* 0x0000ffff21217812 */ /* 0x000fe400078ec0ff */
[----:B------:R-:W-:Y:S02]  /*6dc0*/  LOP3.LUT R29, R28, 0xffff, RZ, 0xc0, !PT ;  /* 0x0000ffff1c1d7812 */ /* 0x000fe400078ec0ff */
[----:B------:R-:W-:Y:S02]  /*6dd0*/  LOP3.LUT R32, R32, 0xffff, RZ, 0xc0, !PT ;  /* 0x0000ffff20207812 */ /* 0x000fe400078ec0ff */
[----:B------:R-:W-:Y:S02]  /*6de0*/  F2FP.SATFINITE.E5M2.F32.PACK_AB_MERGE_C R104, R105, R104, RZ ;  /* 0x000000686968723e */ /* 0x000fe400048060ff */
[----:B------:R-:W-:-:S02]  /*6df0*/  LOP3.LUT R140, R140, 0xffff, RZ, 0xc0, !PT ;  /* 0x0000ffff8c8c7812 */ /* 0x000fc400078ec0ff */
[----:B------:R-:W-:Y:S02]  /*6e00*/  LOP3.LUT R51, R76, 0xffff, RZ, 0xc0, !PT ;  /* 0x0000ffff4c337812 */ /* 0x000fe400078ec0ff */
[----:B------:R-:W-:Y:S02]  /*6e10*/  LOP3.LUT R36, R27, 0xffff, RZ, 0xc0, !PT ;  /* 0x0000ffff1b247812 */ /* 0x000fe400078ec0ff */
[----:B------:R-:W-:Y:S02]  /*6e20*/  LOP3.LUT R31, R31, 0xffff, RZ, 0xc0, !PT ;  /* 0x0000ffff1f1f7812 */ /* 0x000fe400078ec0ff */
[----:B------:R-:W-:Y:S02]  /*6e30*/  F2FP.SATFINITE.E5M2.F32.PACK_AB_MERGE_C R142, R143, R142, RZ ;  /* 0x0000008e8f8e723e */ /* 0x000fe400048060ff */
[----:B------:R-:W-:Y:S02]  /*6e40*/  F2FP.SATFINITE.E5M2.F32.PACK_AB_MERGE_C R78, R79, R78, RZ ;  /* 0x0000004e4f4e723e */ /* 0x000fe400048060ff */
[----:B------:R-:W-:-:S02]  /*6e50*/  F2FP.SATFINITE.E5M2.F32.PACK_AB_MERGE_C R54, R55, R54, RZ ;  /* 0x000000363736723e */ /* 0x000fc400048060ff */
[----:B------:R-:W-:Y:S02]  /*6e60*/  SHF.R.U32.HI R30, RZ, 0x8, R106 ;  /* 0x00000008ff1e7819 */ /* 0x000fe4000001166a */
[----:B------:R-:W-:Y:S02]  /*6e70*/  SHF.R.U32.HI R34, RZ, 0x8, R57 ;  /* 0x00000008ff227819 */ /* 0x000fe40000011639 */
[----:B------:R-:W-:Y:S02]  /*6e80*/  PRMT R58, R38, 0x3340, R33 ;  /* 0x00003340263a7816 */ /* 0x000fe40000000021 */
[----:B------:R-:W-:Y:S02]  /*6e90*/  PRMT R62, R29, 0x3340, R32 ;  /* 0x000033401d3e7816 */ /* 0x000fe40000000020 */
[----:B------:R-:W-:Y:S02]  /*6ea0*/  PRMT R55, R106, 0x3340, R57 ;  /* 0x000033406a377816 */ /* 0x000fe40000000039 */
[----:B------:R-:W-:-:S02]  /*6eb0*/  LOP3.LUT R104, R104, 0xffff, RZ, 0xc0, !PT ;  /* 0x0000ffff68687812 */ /* 0x000fc400078ec0ff */
[----:B------:R-:W-:Y:S02]  /*6ec0*/  LOP3.LUT R33, R40, 0xffff, RZ, 0xc0, !PT ;  /* 0x0000ffff28217812 */ /* 0x000fe400078ec0ff */
[--C-:B------:R-:W-:Y:S02]  /*6ed0*/  PRMT R57, R140, 0x3340, R51.reuse ;  /* 0x000033408c397816 */ /* 0x100fe40000000033 */
[----:B------:R-:W-:Y:S02]  /*6ee0*/  SHF.R.U32.HI R32, RZ, 0x8, R51 ;  /* 0x00000008ff207819 */ /* 0x000fe40000011633 */
[----:B------:R-:W-:Y:S02]  /*6ef0*/  PRMT R51, R36, 0x3340, R31 ;  /* 0x0000334024337816 */ /* 0x000fe4000000001f */
[----:B------:R-:W-:Y:S02]  /*6f00*/  LOP3.LUT R27, R30, 0xffff, RZ, 0xc0, !PT ;  /* 0x0000ffff1e1b7812 */ /* 0x000fe400078ec0ff */
[----:B------:R-:W-:-:S02]  /*6f10*/  LOP3.LUT R34, R34, 0xffff, RZ, 0xc0, !PT ;  /* 0x0000ffff22227812 */ /* 0x000fc400078ec0ff */
[----:B------:R-:W-:Y:S02]  /*6f20*/  LOP3.LUT R142, R142, 0xffff, RZ, 0xc0, !PT ;  /* 0x0000ffff8e8e7812 */ /* 0x000fe400078ec0ff */
[----:B------:R-:W-:Y:S02]  /*6f30*/  LOP3.LUT R31, R78, 0xffff, RZ, 0xc0, !PT ;  /* 0x0000ffff4e1f7812 */ /* 0x000fe400078ec0ff */
[----:B------:R-:W-:Y:S02]  /*6f40*/  F2FP.SATFINITE.E5M2.F32.PACK_AB_MERGE_C R52, R53, R52, RZ ;  /* 0x000000343534723e */ /* 0x000fe400048060ff */
[----:B------:R-:W-:Y:S02]  /*6f50*/  PRMT R53, R104, 0x3340, R33 ;  /* 0x0000334068357816 */ /* 0x000fe40000000021 */
[----:B------:R-:W-:Y:S02]  /*6f60*/  F2FP.SATFINITE.E5M2.F32.PACK_AB_MERGE_C R110, R111, R110, RZ ;  /* 0x0000006e6f6e723e */ /* 0x000fe400048060ff */
[----:B------:R-:W-:-:S02]  /*6f70*/  SHF.R.U32.HI R29, RZ, 0x8, R104 ;  /* 0x00000008ff1d7819 */ /* 0x000fc40000011668 */
[----:B------:R-:W-:Y:S02]  /*6f80*/  SHF.R.U32.HI R33, RZ, 0x8, R33 ;  /* 0x00000008ff217819 */ /* 0x000fe40000011621 */
[----:B------:R-:W-:Y:S02]  /*6f90*/  PRMT R66, R27, 0x3340, R34 ;  /* 0x000033401b427816 */ /* 0x000fe40000000022 */
[--C-:B------:R-:W-:Y:S02]  /*6fa0*/  PRMT R69, R142, 0x3340, R31.reuse ;  /* 0x000033408e457816 */ /* 0x100fe4000000001f */
[----:B------:R-:W-:Y:S02]  /*6fb0*/  SHF.R.U32.HI R27, RZ, 0x8, R142 ;  /* 0x00000008ff1b7819 */ /* 0x000fe4000001168e */
[----:B------:R-:W-:Y:S02]  /*6fc0*/  SHF.R.U32.HI R31, RZ, 0x8, R31 ;  /* 0x00000008ff1f7819 */ /* 0x000fe4000001161f */
[----:B------:R-:W-:-:S02]  /*6fd0*/  LOP3.LUT R38, R29, 0xffff, RZ, 0xc0, !PT ;  /* 0x0000ffff1d267812 */ /* 0x000fc400078ec0ff */
[----:B------:R-:W-:Y:S02]  /*6fe0*/  LOP3.LUT R33, R33, 0xffff, RZ, 0xc0, !PT ;  /* 0x0000ffff21217812 */ /* 0x000fe400078ec0ff */
[----:B------:R-:W-:Y:S02]  /*6ff0*/  LOP3.LUT R110, R110, 0xffff, RZ, 0xc0, !PT ;  /* 0x0000ffff6e6e7812 */ /* 0x000fe400078ec0ff */
[----:B------:R-:W-:Y:S02]  /*7000*/  LOP3.LUT R61, R46, 0xffff, RZ, 0xc0, !PT ;  /* 0x0000ffff2e3d7812 */ /* 0x000fe400078ec0ff */
[----:B------:R-:W-:Y:S02]  /*7010*/  F2FP.SATFINITE.E5M2.F32.PACK_AB_MERGE_C R108, R109, R108, RZ ;  /* 0x0000006c6d6c723e */ /* 0x000fe400048060ff */
[----:B------:R-:W-:Y:S02]  /*7020*/  SHF.R.U32.HI R28, RZ, 0x8, R140 ;  /* 0x00000008ff1c7819 */ /* 0x000fe4000001168c */
[----:B------:R-:W-:-:S02]  /*7030*/  LOP3.LUT R36, R27, 0xffff, RZ, 0xc0, !PT ;  /* 0x0000ffff1b247812 */ /* 0x000fc400078ec0ff */
[----:B------:R-:W-:Y:S02]  /*7040*/  LOP3.LUT R31, R31, 0xffff, RZ, 0xc0, !PT ;  /* 0x0000ffff1f1f7812 */ /* 0x000fe400078ec0ff */
[----:B------:R-:W-:Y:S02]  /*7050*/  F2FP.SATFINITE.E5M2.F32.PACK_AB_MERGE_C R146, R147, R146, RZ ;  /* 0x000000929392723e */ /* 0x000fe400048060ff */
[----:B------:R-:W-:Y:S02]  /*7060*/  F2FP.SATFINITE.E5M2.F32.PACK_AB_MERGE_C R82, R83, R82, RZ ;  /* 0x000000525352723e */ /* 0x000fe400048060ff */
[----:B------:R-:W-:Y:S02]  /*7070*/  PRMT R64, R38, 0x3340, R33 ;  /* 0x0000334026407816 */ /* 0x000fe40000000021 */
[----:B------:R-:W-:Y:S02]  /*7080*/  SHF.R.U32.HI R30, RZ, 0x8, R110 ;  /* 0x00000008ff1e7819 */ /* 0x000fe4000001166e */
[----:B------:R-:W-:-:S02]  /*7090*/  SHF.R.U32.HI R34, RZ, 0x8, R61 ;  /* 0x00000008ff227819 */ /* 0x000fc4000001163d */
[----:B------:R-:W-:Y:S02]  /*70a0*/  LOP3.LUT R33, R44, 0xffff, RZ, 0xc0, !PT ;  /* 0x0000ffff2c217812 */ /* 0x000fe400078ec0ff */
        /* <DEDUP_REMOVED lines=8> */
[----:B------:R-:W-:Y:S02]  /*7130*/  F2FP.SATFINITE.E5M2.F32.PACK_AB_MERGE_C R144, R145, R144, RZ ;  /* 0x000000909190723e */ /* 0x000fe400048060ff */
[----:B------:R-:W-:Y:S02]  /*7140*/  F2FP.SATFINITE.E5M2.F32.PACK_AB_MERGE_C R80, R81, R80, RZ ;  /* 0x000000505150723e */ /* 0x000fe400048060ff */
[----:B------:R-:W-:-:S02]  /*7150*/  PRMT R68, R29, 0x3340, R32 ;  /* 0x000033401d447816 */ /* 0x000fc40000000020 */
[--C-:B------:R-:W-:Y:S02]  /*7160*/  PRMT R70, R108, 0x3340, R33.reuse ;  /* 0x000033406c467816 */ /* 0x100fe40000000021 */
[----:B------:R-:W-:Y:S02]  /*7170*/  SHF.R.U32.HI R29, RZ, 0x8, R108 ;  /* 0x00000008ff1d7819 */ /* 0x000fe4000001166c */
[----:B------:R-:W-:Y:S02]  /*7180*/  SHF.R.U32.HI R33, RZ, 0x8, R33 ;  /* 0x00000008ff217819 */ /* 0x000fe40000011621 */
[--C-:B------:R-:W-:Y:S02]  /*7190*/  PRMT R73, R146, 0x3340, R31.reuse ;  /* 0x0000334092497816 */ /* 0x100fe4000000001f */
[----:B------:R-:W-:Y:S02]  /*71a0*/  PRMT R46, R27, 0x3340, R34 ;  /* 0x000033401b2e7816 */ /* 0x000fe40000000022 */
[----:B------:R-:W-:-:S02]  /*71b0*/  SHF.R.U32.HI R31, RZ, 0x8, R31 ;  /* 0x00000008ff1f7819 */ /* 0x000fc4000001161f */
[----:B------:R-:W-:Y:S02]  /*71c0*/  SHF.R.U32.HI R27, RZ, 0x8, R146 ;  /* 0x00000008ff1b7819 */ /* 0x000fe40000011692 */
[----:B------:R-:W-:Y:S02]  /*71d0*/  LOP3.LUT R144, R144, 0xffff, RZ, 0xc0, !PT ;  /* 0x0000ffff90907812 */ /* 0x000fe400078ec0ff */
[----:B------:R-:W-:Y:S02]  /*71e0*/  LOP3.LUT R59, R80, 0xffff, RZ, 0xc0, !PT ;  /* 0x0000ffff503b7812 */ /* 0x000fe400078ec0ff */
[----:B------:R-:W-:Y:S02]  /*71f0*/  LOP3.LUT R38, R29, 0xffff, RZ, 0xc0, !PT ;  /* 0x0000ffff1d267812 */ /* 0x000fe400078ec0ff */
[----:B------:R-:W-:Y:S02]  /*7200*/  LOP3.LUT R33, R33, 0xffff, RZ, 0xc0, !PT ;  /* 0x0000ffff21217812 */ /* 0x000fe400078ec0ff */
[----:B------:R-:W-:-:S02]  /*7210*/  LOP3.LUT R31, R31, 0xffff, RZ, 0xc0, !PT ;  /* 0x0000ffff1f1f7812 */ /* 0x000fc400078ec0ff */
[----:B------:R-:W-:Y:S02]  /*7220*/  PRMT R71, R110, 0x3340, R61 ;  /* 0x000033406e477816 */ /* 0x000fe4000000003d */
[----:B------:R-:W-:Y:S02]  /*7230*/  LOP3.LUT R36, R27, 0xffff, RZ, 0xc0, !PT ;  /* 0x0000ffff1b247812 */ /* 0x000fe400078ec0ff */
[--C-:B------:R-:W-:Y:S02]  /*7240*/  PRMT R61, R144, 0x3340, R59.reuse ;  /* 0x00003340903d7816 */ /* 0x100fe4000000003b */
[----:B------:R-:W-:Y:S02]  /*7250*/  SHF.R.U32.HI R32, RZ, 0x8, R59 ;  /* 0x00000008ff207819 */ /* 0x000fe4000001163b */
[----:B------:R-:W-:Y:S02]  /*7260*/  PRMT R59, R38, 0x3340, R33 ;  /* 0x00003340263b7816 */ /* 0x000fe40000000021 */
[----:B------:R-:W-:-:S02]  /*7270*/  SHF.R.U32.HI R28, RZ, 0x8, R144 ;  /* 0x00000008ff1c7819 */ /* 0x000fc40000011690 */
[----:B------:R-:W-:Y:S02]  /*7280*/  LOP3.LUT R33, R48, 0xffff, RZ, 0xc0, !PT ;  /* 0x0000ffff30217812 */ /* 0x000fe400078ec0ff */
[----:B------:R-:W-:Y:S02]  /*7290*/  F2FP.SATFINITE.E5M2.F32.PACK_AB_MERGE_C R112, R113, R112, RZ ;  /* 0x000000707170723e */ /* 0x000fe400048060ff */
[----:B------:R-:W-:Y:S02]  /*72a0*/  PRMT R48, R36, 0x3340, R31 ;  /* 0x0000334024307816 */ /* 0x000fe4000000001f */
[----:B------:R-:W-:Y:S01]  /*72b0*/  F2FP.SATFINITE.E5M2.F32.PACK_AB_MERGE_C R148, R149, R148, RZ ;  /* 0x000000949594723e */ /* 0x000fe200048060ff */
[----:B------:R-:W0:Y:S01]  /*72c0*/  S2R R31, SR_TID.X ;  /* 0x00000000001f7919 */ /* 0x000e220000002100 */
[----:B------:R-:W-:Y:S02]  /*72d0*/  F2FP.SATFINITE.E5M2.F32.PACK_AB_MERGE_C R84, R85, R84, RZ ;  /* 0x000000545554723e */ /* 0x000fe400048060ff */
[----:B------:R-:W-:-:S02]  /*72e0*/  LOP3.LUT R29, R28, 0xffff, RZ, 0xc0, !PT ;  /* 0x0000ffff1c1d7812 */ /* 0x000fc400078ec0ff */
[----:B------:R-:W-:Y:S02]  /*72f0*/  LOP3.LUT R32, R32, 0xffff, RZ, 0xc0, !PT ;  /* 0x0000ffff20207812 */ /* 0x000fe400078ec0ff */
[----:B------:R-:W-:Y:S02]  /*7300*/  LOP3.LUT R112, R112, 0xffff, RZ, 0xc0, !PT ;  /* 0x0000ffff70707812 */ /* 0x000fe400078ec0ff */
[----:B------:R-:W-:Y:S02]  /*7310*/  LOP3.LUT R148, R148, 0xffff, RZ, 0xc0, !PT ;  /* 0x0000ffff94947812 */ /* 0x000fe400078ec0ff */
[----:B------:R-:W-:Y:S02]  /*7320*/  LOP3.LUT R63, R84, 0xffff, RZ, 0xc0, !PT ;  /* 0x0000ffff543f7812 */ /* 0x000fe400078ec0ff */
[----:B------:R-:W-:Y:S02]  /*7330*/  PRMT R72, R29, 0x3340, R32 ;  /* 0x000033401d487816 */ /* 0x000fe40000000020 */
[----:B------:R-:W-:-:S02]  /*7340*/  SHF.R.U32.HI R29, RZ, 0x8, R112 ;  /* 0x00000008ff1d7819 */ /* 0x000fc40000011670 */
[----:B------:R-:W-:Y:S02]  /*7350*/  SHF.R.U32.HI R28, RZ, 0x8, R148 ;  /* 0x00000008ff1c7819 */ /* 0x000fe40000011694 */
[----:B------:R-:W-:Y:S02]  /*7360*/  SHF.R.U32.HI R32, RZ, 0x8, R63 ;  /* 0x00000008ff207819 */ /* 0x000fe4000001163f */
[----:B------:R-:W-:Y:S02]  /*7370*/  F2FP.SATFINITE.E5M2.F32.PACK_AB_MERGE_C R114, R115, R114, RZ ;  /* 0x000000727372723e */ /* 0x000fe400048060ff */
[----:B------:R-:W-:Y:S02]  /*7380*/  LOP3.LUT R38, R29, 0xffff, RZ, 0xc0, !PT ;  /* 0x0000ffff1d267812 */ /* 0x000fe400078ec0ff */
[----:B------:R-:W-:Y:S02]  /*7390*/  PRMT R8, R8, 0x5410, R7 ;  /* 0x0000541008087816 */ /* 0x000fe40000000007 */
[----:B------:R-:W-:-:S02]  /*73a0*/  PRMT R9, R9, 0x5410, R16 ;  /* 0x0000541009097816 */ /* 0x000fc40000000010 */
[----:B------:R-:W-:Y:S02]  /*73b0*/  PRMT R10, R10, 0x5410, R17 ;  /* 0x000054100a0a7816 */ /* 0x000fe40000000011 */
[----:B------:R-:W-:Y:S01]  /*73c0*/  PRMT R11, R11, 0x5410, R2 ;  /* 0x000054100b0b7816 */ /* 0x000fe20000000002 */
[----:B------:R-:W-:Y:S01]  /*73d0*/  BAR.SYNC.DEFER_BLOCKING 0x0 ;  /* 0x0000000000007b1d */ /* 0x000fe20000010000 */
[----:B------:R-:W-:Y:S02]  /*73e0*/  F2FP.SATFINITE.E5M2.F32.PACK_AB_MERGE_C R150, R151, R150, RZ ;  /* 0x000000969796723e */ /* 0x000fe400048060ff */
[----:B------:R-:W-:Y:S02]  /*73f0*/  LOP3.LUT R29, R28, 0xffff, RZ, 0xc0, !PT ;  /* 0x0000ffff1c1d7812 */ /* 0x000fe400078ec0ff */
[----:B------:R-:W-:Y:S02]  /*7400*/  LOP3.LUT R32, R32, 0xffff, RZ, 0xc0, !PT ;  /* 0x0000ffff20207812 */ /* 0x000fe400078ec0ff */
[----:B------:R-:W-:-:S02]  /*7410*/  F2FP.SATFINITE.E5M2.F32.PACK_AB_MERGE_C R116, R117, R116, RZ ;  /* 0x000000747574723e */ /* 0x000fc400048060ff */
[----:B------:R-:W-:Y:S02]  /*7420*/  F2FP.SATFINITE.E5M2.F32.PACK_AB_MERGE_C R118, R119, R118, RZ ;  /* 0x000000767776723e */ /* 0x000fe400048060ff */
[----:B------:R-:W-:Y:S02]  /*7430*/  LOP3.LUT R114, R114, 0xffff, RZ, 0xc0, !PT ;  /* 0x0000ffff72727812 */ /* 0x000fe400078ec0ff */
[----:B------:R-:W-:Y:S02]  /*7440*/  PRMT R76, R29, 0x3340, R32 ;  /* 0x000033401d4c7816 */ /* 0x000fe40000000020 */
[----:B------:R-:W-:Y:S02]  /*7450*/  LOP3.LUT R150, R150, 0xffff, RZ, 0xc0, !PT ;  /* 0x0000ffff96967812 */ /* 0x000fe400078ec0ff */
[----:B------:R-:W-:Y:S02]  /*7460*/  LOP3.LUT R116, R116, 0xffff, RZ, 0xc0, !PT ;  /* 0x0000ffff74747812 */ /* 0x000fe400078ec0ff */
[----:B------:R-:W-:-:S02]  /*7470*/  LOP3.LUT R118, R118, 0xffff, RZ, 0xc0, !PT ;  /* 0x0000ffff76767812 */ /* 0x000fc400078ec0ff */
[----:B------:R-:W-:Y:S02]  /*7480*/  LOP3.LUT R17, R52, 0xffff, RZ, 0xc0, !PT ;  /* 0x0000ffff34117812 */ /* 0x000fe400078ec0ff */
[----:B------:R-:W-:Y:S01]  /*7490*/  LOP3.LUT R29, R54, 0xffff, RZ, 0xc0, !PT ;  /* 0x0000ffff361d7812 */ /* 0x000fe200078ec0ff */
[----:B------:R1:W-:Y:S01]  /*74a0*/  STSM.16.M88.4 [R25], R8 ;  /* 0x0000000819007844 */ /* 0x0003e20000000200 */
[----:B------:R-:W-:Y:S02]  /*74b0*/  SHF.R.U32.HI R30, RZ, 0x8, R114 ;  /* 0x00000008ff1e7819 */ /* 0x000fe40000011672 */
[----:B------:R-:W-:Y:S02]  /*74c0*/  SHF.R.U32.HI R7, RZ, 0x8, R150 ;  /* 0x00000008ff077819 */ /* 0x000fe40000011696 */
[----:B------:R-:W-:Y:S02]  /*74d0*/  SHF.R.U32.HI R16, RZ, 0x8, R116 ;  /* 0x00000008ff107819 */ /* 0x000fe40000011674 */
[----:B------:R-:W-:-:S02]  /*74e0*/  PRMT R78, R116, 0x3340, R17 ;  /* 0x00003340744e7816 */ /* 0x000fc40000000011 */
[----:B------:R-:W-:Y:S02]  /*74f0*/  SHF.R.U32.HI R28, RZ, 0x8, R17 ;  /* 0x00000008ff1c7819 */ /* 0x000fe40000011611 */
[--C-:B------:R-:W-:Y:S02]  /*7500*/  PRMT R79, R118, 0x3340, R29.reuse ;  /* 0x00003340764f7816 */ /* 0x100fe4000000001d */
[----:B------:R-:W-:Y:S02]  /*7510*/  SHF.R.U32.HI R17, RZ, 0x8, R118 ;  /* 0x00000008ff117819 */ /* 0x000fe40000011676 */
[----:B------:R-:W-:Y:S02]  /*7520*/  SHF.R.U32.HI R29, RZ, 0x8, R29 ;  /* 0x00000008ff1d7819 */ /* 0x000fe4000001161d */
[----:B------:R-:W-:Y:S02]  /*7530*/  LOP3.LUT R27, R30, 0xffff, RZ, 0xc0, !PT ;  /* 0x0000ffff1e1b7812 */ /* 0x000fe400078ec0ff */
[----:B------:R-:W-:-:S02]  /*7540*/  LOP3.LUT R30, R7, 0xffff, RZ, 0xc0, !PT ;  /* 0x0000ffff071e7812 */ /* 0x000fc400078ec0ff */
[----:B------:R-:W-:Y:S02]  /*7550*/  LOP3.LUT R7, R16, 0xffff, RZ, 0xc0, !PT ;  /* 0x0000ffff10077812 */ /* 0x000fe400078ec0ff */
[----:B------:R-:W-:Y:S02]  /*7560*/  LOP3.LUT R16, R17, 0xffff, RZ, 0xc0, !PT ;  /* 0x0000ffff11107812 */ /* 0x000fe400078ec0ff */
[----:B------:R-:W-:Y:S02]  /*7570*/  LOP3.LUT R29, R29, 0xffff, RZ, 0xc0, !PT ;  /* 0x0000ffff1d1d7812 */ /* 0x000fe400078ec0ff */
[----:B------:R-:W-:Y:S02]  /*7580*/  PRMT R74, R112, 0x3340, R33 ;  /* 0x00003340704a7816 */ /* 0x000fe40000000021 */
[----:B------:R-:W-:Y:S02]  /*7590*/  PRMT R54, R16, 0x3340, R29 ;  /* 0x0000334010367816 */ /* 0x000fe4000000001d */
[----:B------:R-:W-:-:S02]  /*75a0*/  PRMT R16, R0, 0x5410, R13 ;  /* 0x0000541000107816 */ /* 0x000fc4000000000d */
[----:B------:R-:W-:Y:S02]  /*75b0*/  SHF.R.U32.HI R33, RZ, 0x8, R33 ;  /* 0x00000008ff217819 */ /* 0x000fe40000011621 */
[----:B0-----:R-:W-:Y:S02]  /*75c0*/  LOP3.LUT R0, R31, 0x7f, RZ, 0xc0, !PT ;  /* 0x0000007f1f007812 */ /* 0x001fe400078ec0ff */
[----:B------:R-:W-:Y:S02]  /*75d0*/  LOP3.LUT R65, R50, 0xffff, RZ, 0xc0, !PT ;  /* 0x0000ffff32417812 */ /* 0x000fe400078ec0ff */
[----:B------:R-:W-:Y:S02]  /*75e0*/  LOP3.LUT R33, R33, 0xffff, RZ, 0xc0, !PT ;  /* 0x0000ffff21217812 */ /* 0x000fe400078ec0ff */
[----:B------:R-:W-:Y:S01]  /*75f0*/  LEA R0, R0, UR12, 0x4 ;  /* 0x0000000c00007c11 */ /* 0x000fe2000f8e20ff */
[----:B------:R-:W-:Y:S01]  /*7600*/  ULDC.64 UR12, c[0x0][0x228] ;  /* 0x00008a00000c7ab9 */ /* 0x000fe20000000a00 */
[----:B------:R-:W-:-:S02]  /*7610*/  PRMT R75, R114, 0x3340, R65 ;  /* 0x00003340724b7816 */ /* 0x000fc40000000041 */
[----:B------:R-:W-:Y:S02]  /*7620*/  SHF.R.U32.HI R34, RZ, 0x8, R65 ;  /* 0x00000008ff227819 */ /* 0x000fe40000011641 */
[----:B------:R-:W-:Y:S02]  /*7630*/  PRMT R17, R15, 0x5410, R18 ;  /* 0x000054100f117816 */ /* 0x000fe40000000012 */
[----:B------:R-:W-:Y:S02]  /*7640*/  PRMT R65, R148, 0x3340, R63 ;  /* 0x0000334094417816 */ /* 0x000fe4000000003f */
[----:B------:R-:W-:Y:S02]  /*7650*/  PRMT R18, R14, 0x5410, R19 ;  /* 0x000054100e127816 */ /* 0x000fe40000000013 */
[----:B------:R-:W-:Y:S02]  /*7660*/  PRMT R63, R38, 0x3340, R33 ;  /* 0x00003340263f7816 */ /* 0x000fe40000000021 */
[----:B------:R-:W-:-:S02]  /*7670*/  PRMT R14, R24, 0x5410, R37 ;  /* 0x00005410180e7816 */ /* 0x000fc40000000025 */
[----:B------:R-:W-:Y:S01]  /*7680*/  PRMT R15, R26, 0x5410, R39 ;  /* 0x000054101a0f7816 */ /* 0x000fe20000000027 */
[----:B------:R-:W-:Y:S01]  /*7690*/  BAR.SYNC.DEFER_BLOCKING 0x0 ;  /* 0x0000000000007b1d */ /* 0x000fe20000010000 */
[----:B------:R-:W-:Y:S02]  /*76a0*/  PRMT R19, R12, 0x5410, R21 ;  /* 0x000054100c137816 */ /* 0x000fe40000000015 */
[----:B------:R-:W-:Y:S02]  /*76b0*/  LOP3.LUT R34, R34, 0xffff, RZ, 0xc0, !PT ;  /* 0x0000ffff22227812 */ /* 0x000fe400078ec0ff */
[----:B------:R-:W-:-:S03]  /*76c0*/  PRMT R13, R22, 0x5410, R35 ;  /* 0x00005410160d7816 */ /* 0x000fc60000000023 */
[----:B------:R-:W0:Y:S01]  /*76d0*/  LDC R24, c[0x0][0x244] ;  /* 0x00009100ff187b82 */ /* 0x000e220000000800 */
[----:B------:R-:W-:Y:S02]  /*76e0*/  PRMT R50, R27, 0x3340, R34 ;  /* 0x000033401b327816 */ /* 0x000fe40000000022 */
[----:B------:R-:W-:Y:S02]  /*76f0*/  PRMT R12, R6, 0x5410, R23 ;  /* 0x00005410060c7816 */ /* 0x000fe40000000017 */
[----:B------:R-:W-:Y:S02]  /*7700*/  F2FP.SATFINITE.E5M2.F32.PACK_AB_MERGE_C R86, R87, R86, RZ ;  /* 0x000000565756723e */ /* 0x000fe400048060ff */
[----:B------:R-:W-:Y:S02]  /*7710*/  LOP3.LUT R28, R28, 0xffff, RZ, 0xc0, !PT ;  /* 0x0000ffff1c1c7812 */ /* 0x000fe400078ec0ff */
[----:B------:R-:W-:Y:S02]  /*7720*/  LOP3.LUT R27, R86, 0xffff, RZ, 0xc0, !PT ;  /* 0x0000ffff561b7812 */ /* 0x000fe400078ec0ff */
[----:B------:R-:W-:-:S02]  /*7730*/  PRMT R7, R7, 0x3340, R28 ;  /* 0x0000334007077816 */ /* 0x000fc4000000001c */
[--C-:B------:R-:W-:Y:S02]  /*7740*/  PRMT R77, R150, 0x3340, R27.reuse ;  /* 0x00003340964d7816 */ /* 0x100fe4000000001b */
[----:B------:R-:W-:Y:S02]  /*7750*/  SHF.R.U32.HI R27, RZ, 0x8, R27 ;  /* 0x00000008ff1b7819 */ /* 0x000fe4000001161b */
[----:B-1----:R-:W-:Y:S01]  /*7760*/  PRMT R8, R20, 0x5410, R41 ;  /* 0x0000541014087816 */ /* 0x002fe20000000029 */
[----:B------:R-:W1:Y:S01]  /*7770*/  LDS.128 R36, [R0] ;  /* 0x0000000000247984 */ /* 0x000e620000000c00 */
[----:B------:R-:W-:Y:S02]  /*7780*/  LOP3.LUT R27, R27, 0xffff, RZ, 0xc0, !PT ;  /* 0x0000ffff1b1b7812 */ /* 0x000fe400078ec0ff */
[----:B------:R-:W-:Y:S01]  /*7790*/  PRMT R9, R43, 0x5410, R56 ;  /* 0x000054102b097816 */ /* 0x000fe20000000038 */
[----:B------:R-:W-:Y:S01]  /*77a0*/  BAR.SYNC.DEFER_BLOCKING 0x0 ;  /* 0x0000000000007b1d */ /* 0x000fe20000010000 */
[----:B------:R-:W-:Y:S01]  /*77b0*/  PRMT R52, R30, 0x3340, R27 ;  /* 0x000033401e347816 */ /* 0x000fe2000000001b */
[----:B0-----:R-:W-:Y:S01]  /*77c0*/  IMAD R2, R3, R24, RZ ;  /* 0x0000001803027224 */ /* 0x001fe200078e02ff */
[----:B------:R-:W-:-:S02]  /*77d0*/  PRMT R10, R45, 0x5410, R58 ;  /* 0x000054102d0a7816 */ /* 0x000fc4000000003a */
[----:B------:R-:W-:Y:S01]  /*77e0*/  PRMT R11, R47, 0x5410, R60 ;  /* 0x000054102f0b7816 */ /* 0x000fe2000000003c */
[----:B------:R-:W-:Y:S01]  /*77f0*/  IMAD R24, R24, 0x80, R2 ;  /* 0x0000008018187824 */ /* 0x000fe200078e0202 */
        /* <DEDUP_REMOVED lines=8> */
[----:B------:R-:W-:Y:S01]  /*7880*/  PRMT R72, R61, 0x5410, R72 ;  /* 0x000054103d487816 */ /* 0x000fe20000000048 */
[----:B------:R-:W-:Y:S01]  /*7890*/  STSM.16.M88.4 [R25], R16 ;  /* 0x0000001019007844 */ /* 0x000fe20000000200 */
[----:B------:R-:W-:Y:S02]  /*78a0*/  PRMT R73, R73, 0x5410, R48 ;  /* 0x0000541049497816 */ /* 0x000fe40000000030 */
[----:B------:R-:W-:Y:S01]  /*78b0*/  PRMT R74, R74, 0x5410, R63 ;  /* 0x000054104a4a7816 */ /* 0x000fe2000000003f */
[----:B------:R-:W-:Y:S01]  /*78c0*/  BAR.SYNC.DEFER_BLOCKING 0x0 ;  /* 0x0000000000007b1d */ /* 0x000fe20000010000 */
[----:B------:R-:W-:-:S02]  /*78d0*/  PRMT R75, R75, 0x5410, R50 ;  /* 0x000054104b4b7816 */ /* 0x000fc40000000032 */
[----:B------:R-:W-:Y:S02]  /*78e0*/  PRMT R76, R65, 0x5410, R76 ;  /* 0x00005410414c7816 */ /* 0x000fe4000000004c */
[----:B------:R-:W-:Y:S02]  /*78f0*/  PRMT R77, R77, 0x5410, R52 ;  /* 0x000054104d4d7816 */ /* 0x000fe40000000034 */
[----:B------:R-:W-:Y:S02]  /*7900*/  PRMT R78, R78, 0x5410, R7 ;  /* 0x000054104e4e7816 */ /* 0x000fe40000000007 */
[----:B------:R-:W-:Y:S02]  /*7910*/  PRMT R79, R79, 0x5410, R54 ;  /* 0x000054104f4f7816 */ /* 0x000fe40000000036 */
[----:B------:R-:W-:Y:S02]  /*7920*/  ISETP.GE.AND P1, PT, R3, UR6, PT ;  /* 0x0000000603007c0c */ /* 0x000fe4000bf26270 */
[----:B------:R-:W-:-:S02]  /*7930*/  IADD3 R6, P4, R2, UR4, RZ ;  /* 0x0000000402067c10 */ /* 0x000fc4000ff9e0ff */
[----:B------:R-:W-:Y:S02]  /*7940*/  ISETP.LT.AND P1, PT, R4, UR31, !P1 ;  /* 0x0000001f04007c0c */ /* 0x000fe4000cf21270 */
[----:B------:R-:W-:Y:S02]  /*7950*/  LEA.HI.X.SX32 R2, R2, UR5, 0x1, P4 ;  /* 0x0000000502027c11 */ /* 0x000fe4000a0f0eff */
[----:B------:R-:W-:Y:S01]  /*7960*/  IADD3 R7, P5, R24, UR4, RZ ;  /* 0x0000000418077c10 */ /* 0x000fe2000ffbe0ff */
[----:B------:R-:W-:Y:S01]  /*7970*/  ULDC UR4, c[0x0][0x22c] ;  /* 0x00008b0000047ab9 */ /* 0x000fe20000000800 */
[----:B-1----:R-:W-:Y:S02]  /*7980*/  PRMT R49, R36, 0x7771, RZ ;  /* 0x0000777124317816 */ /* 0x002fe400000000ff */
[----:B------:R-:W-:Y:S01]  /*7990*/  LEA.HI.X.SX32 R24, R24, UR5, 0x1, P5 ;  /* 0x0000000518187c11 */ /* 0x000fe2000a8f0eff */
[----:B------:R-:W0:Y:S01]  /*79a0*/  LDS.128 R32, [R0] ;  /* 0x0000000000207984 */ /* 0x000e220000000c00 */
[----:B------:R-:W-:Y:S01]  /*79b0*/  BAR.SYNC.DEFER_BLOCKING 0x0 ;  /* 0x0000000000007b1d */ /* 0x000fe20000010000 */
[----:B------:R-:W-:-:S02]  /*79c0*/  ISETP.LT.AND P5, PT, R3, UR22, !P2 ;  /* 0x0000001603007c0c */ /* 0x000fc4000d7a1270 */
[----:B------:R-:W-:-:S03]  /*79d0*/  PRMT R47, R36, 0x7772, RZ ;  /* 0x00007772242f7816 */ /* 0x000fc600000000ff */
[----:B------:R-:W-:Y:S02]  /*79e0*/  STSM.16.M88.4 [R25], R12 ;  /* 0x0000000c19007844 */ /* 0x000fe40000000200 */
[----:B------:R-:W-:Y:S06]  /*79f0*/  BAR.SYNC.DEFER_BLOCKING 0x0 ;  /* 0x0000000000007b1d */ /* 0x000fec0000010000 */
[----:B------:R-:W1:Y:S02]  /*7a00*/  LDS.128 R28, [R0] ;  /* 0x00000000001c7984 */ /* 0x000e640000000c00 */
[----:B------:R-:W-:Y:S06]  /*7a10*/  BAR.SYNC.DEFER_BLOCKING 0x0 ;  /* 0x0000000000007b1d */ /* 0x000fec0000010000 */
[----:B------:R-:W-:Y:S02]  /*7a20*/  STSM.16.M88.4 [R25], R8 ;  /* 0x0000000819007844 */ /* 0x000fe40000000200 */
[----:B------:R-:W-:Y:S06]  /*7a30*/  BAR.SYNC.DEFER_BLOCKING 0x0 ;  /* 0x0000000000007b1d */ /* 0x000fec0000010000 */
[----:B------:R-:W2:Y:S02]  /*7a40*/  LDS.128 R20, [R0] ;  /* 0x0000000000147984 */ /* 0x000ea40000000c00 */
[----:B------:R-:W-:Y:S06]  /*7a50*/  BAR.SYNC.DEFER_BLOCKING 0x0 ;  /* 0x0000000000007b1d */ /* 0x000fec0000010000 */
[----:B------:R3:W-:Y:S02]  /*7a60*/  STSM.16.M88.4 [R25], R40 ;  /* 0x0000002819007844 */ /* 0x0007e40000000200 */
[----:B------:R-:W-:Y:S01]  /*7a70*/  BAR.SYNC.DEFER_BLOCKING 0x0 ;  /* 0x0000000000007b1d */ /* 0x000fe20000010000 */
[----:B---3--:R-:W-:Y:S01]  /*7a80*/  IMAD R40, R4, UR26, RZ ;  /* 0x0000001a04287c24 */ /* 0x008fe2000f8e02ff */
[----:B------:R-:W-:-:S03]  /*7a90*/  PRMT R43, R36, 0x7770, RZ ;  /* 0x00007770242b7816 */ /* 0x000fc600000000ff */
[C---:B------:R-:W-:Y:S01]  /*7aa0*/  VIADD R42, R40.reuse, UR26 ;  /* 0x0000001a282a7c36 */ /* 0x040fe20008000000 */
[----:B------:R-:W-:Y:S02]  /*7ab0*/  SHF.R.S32.HI R41, RZ, 0x1f, R40 ;  /* 0x0000001fff297819 */ /* 0x000fe40000011428 */
[----:B------:R-:W-:Y:S01]  /*7ac0*/  IADD3 R26, P4, R40, R6, RZ ;  /* 0x00000006281a7210 */ /* 0x000fe20007f9e0ff */
[----:B------:R-:W-:Y:S01]  /*7ad0*/  VIADD R46, R42, UR26 ;  /* 0x0000001a2a2e7c36 */ /* 0x000fe20008000000 */
[----:B------:R-:W-:Y:S01]  /*7ae0*/  SHF.R.S32.HI R45, RZ, 0x1f, R42 ;  /* 0x0000001fff2d7819 */ /* 0x000fe2000001142a */
[----:B------:R-:W3:Y:S02]  /*7af0*/  LDS.128 R16, [R0] ;  /* 0x0000000000107984 */ /* 0x000ee40000000c00 */
[----:B------:R-:W-:Y:S01]  /*7b00*/  IMAD.X R27, R41, 0x1, R2, P4 ;  /* 0x00000001291b7824 */ /* 0x000fe200020e0602 */
[----:B------:R-:W-:Y:S01]  /*7b10*/  BAR.SYNC.DEFER_BLOCKING 0x0 ;  /* 0x0000000000007b1d */ /* 0x000fe20000010000 */
[----:B------:R-:W-:-:S02]  /*7b20*/  ISETP.GE.AND P4, PT, R4, UR7, PT ;  /* 0x0000000704007c0c */ /* 0x000fc4000bf86270 */
[----:B------:R-:W-:Y:S02]  /*7b30*/  SHF.R.S32.HI R51, RZ, 0x1f, R46 ;  /* 0x0000001fff337819 */ /* 0x000fe4000001142e */
[----:B------:R-:W-:Y:S01]  /*7b40*/  ISETP.LT.AND P4, PT, R5, UR24, !P4 ;  /* 0x0000001805007c0c */ /* 0x000fe2000e781270 */
[----:B------:R-:W-:Y:S01]  /*7b50*/  ULDC.64 UR6, c[0x0][0x228] ;  /* 0x00008a0000067ab9 */ /* 0x000fe20000000a00 */
[----:B------:R-:W-:Y:S01]  /*7b60*/  STSM.16.M88.4 [R25], R68 ;  /* 0x0000004419007844 */ /* 0x000fe20000000200 */
[----:B------:R-:W-:Y:S06]  /*7b70*/  BAR.SYNC.DEFER_BLOCKING 0x0 ;  /* 0x0000000000007b1d */ /* 0x000fec0000010000 */
[----:B------:R-:W4:Y:S02]  /*7b80*/  LDS.128 R12, [R0] ;  /* 0x00000000000c7984 */ /* 0x000f240000000c00 */
[----:B------:R-:W-:Y:S06]  /*7b90*/  BAR.SYNC.DEFER_BLOCKING 0x0 ;  /* 0x0000000000007b1d */ /* 0x000fec0000010000 */
[----:B------:R-:W-:Y:S02]  /*7ba0*/  STSM.16.M88.4 [R25], R72 ;  /* 0x0000004819007844 */ /* 0x000fe40000000200 */
[----:B------:R-:W-:Y:S06]  /*7bb0*/  BAR.SYNC.DEFER_BLOCKING 0x0 ;  /* 0x0000000000007b1d */ /* 0x000fec0000010000 */
[----:B------:R-:W5:Y:S02]  /*7bc0*/  LDS.128 R8, [R0] ;  /* 0x0000000000087984 */ /* 0x000f640000000c00 */
[----:B------:R-:W-:Y:S06]  /*7bd0*/  BAR.SYNC.DEFER_BLOCKING 0x0 ;  /* 0x0000000000007b1d */ /* 0x000fec0000010000 */
[----:B------:R0:W-:Y:S02]  /*7be0*/  STSM.16.M88.4 [R25], R76 ;  /* 0x0000004c19007844 */ /* 0x0001e40000000200 */
[----:B------:R-:W-:Y:S01]  /*7bf0*/  BAR.SYNC.DEFER_BLOCKING 0x0 ;  /* 0x0000000000007b1d */ /* 0x000fe20000010000 */
[----:B0-----:R-:W-:-:S05]  /*7c00*/  VIADD R25, R4, 0x3 ;  /* 0x0000000304197836 */ /* 0x001fca0000000000 */
[----:B------:R0:W-:Y:S01]  /*7c10*/  @P1 STG.E.U8 desc[UR14][R26.64], R43 ;  /* 0x0000002b1a001986 */ /* 0x0001e2000c10110e */
[----:B------:R-:W-:-:S05]  /*7c20*/  IADD3 R40, P1, R40, R7, RZ ;  /* 0x0000000728287210 */ /* 0x000fca0007f3e0ff */
[----:B------:R-:W-:Y:S01]  /*7c30*/  IMAD.X R41, R41, 0x1, R24, P1 ;  /* 0x0000000129297824 */ /* 0x000fe200008e0618 */
[----:B------:R-:W-:Y:S01]  /*7c40*/  ISETP.GE.AND P1, PT, R25, UR4, PT ;  /* 0x0000000419007c0c */ /* 0x000fe2000bf26270 */
[----:B------:R-:W-:Y:S01]  /*7c50*/  VIADD R25, R4, 0x4 ;  /* 0x0000000404197836 */ /* 0x000fe20000000000 */
[----:B------:R-:W-:Y:S02]  /*7c60*/  ULDC UR4, c[0x0][0x22c] ;  /* 0x00008b0000047ab9 */ /* 0x000fe40000000800 */
[----:B------:R1:W-:Y:S01]  /*7c70*/  @P4 STG.E.U8 desc[UR14][R40.64], R49 ;  /* 0x0000003128004986 */ /* 0x0003e2000c10110e */
[CC--:B0-----:R-:W-:Y:S02]  /*7c80*/  IADD3 R26, P6, R42.reuse, R6.reuse, RZ ;  /* 0x000000062a1a7210 */ /* 0x0c1fe40007fde0ff */
[----:B------:R-:W-:Y:S02]  /*7c90*/  ISETP.LT.AND P4, PT, R5, UR20, !P2 ;  /* 0x0000001405007c0c */ /* 0x000fe4000d781270 */
[----:B------:R-:W-:Y:S01]  /*7ca0*/  IADD3 R42, P2, R42, R7, RZ ;  /* 0x000000072a2a7210 */ /* 0x000fe20007f5e0ff */
[----:B------:R-:W-:Y:S01]  /*7cb0*/  IMAD.X R27, R45, 0x1, R2, P6 ;  /* 0x000000012d1b7824 */ /* 0x000fe200030e0602 */
[----:B------:R-:W-:-:S03]  /*7cc0*/  IADD3 R44, P6, R46, R6, RZ ;  /* 0x000000062e2c7210 */ /* 0x000fc60007fde0ff */
[----:B------:R-:W-:Y:S01]  /*7cd0*/  IMAD.X R43, R45, 0x1, R24, P2 ;  /* 0x000000012d2b7824 */ /* 0x000fe200010e0618 */
[----:B------:R0:W-:Y:S01]  /*7ce0*/  @P5 STG.E.U8 desc[UR14][R26.64], R47 ;  /* 0x0000002f1a005986 */ /* 0x0001e2000c10110e */
[----:B------:R-:W-:Y:S01]  /*7cf0*/  ISETP.LT.AND P5, PT, R3, UR18, !P3 ;  /* 0x0000001203007c0c */ /* 0x000fe2000dfa1270 */
[----:B------:R-:W-:Y:S01]  /*7d00*/  IMAD.X R45, R51, 0x1, R2, P6 ;  /* 0x00000001332d7824 */ /* 0x000fe200030e0602 */
[----:B-1----:R-:W-:Y:S01]  /*7d10*/  PRMT R49, R36, 0x7773, RZ ;  /* 0x0000777324317816 */ /* 0x002fe200000000ff */
[----:B------:R-:W-:Y:S01]  /*7d20*/  VIADD R36, R46, UR26 ;  /* 0x0000001a2e247c36 */ /* 0x000fe20008000000 */
[----:B------:R-:W-:Y:S01]  /*7d30*/  ISETP.GE.AND P2, PT, R25, UR4, PT ;  /* 0x0000000419007c0c */ /* 0x000fe2000bf46270 */
[----:B------:R-:W-:Y:S01]  /*7d40*/  VIADD R25, R4, 0x5 ;  /* 0x0000000504197836 */ /* 0x000fe20000000000 */
[----:B------:R-:W-:Y:S01]  /*7d50*/  ULDC UR4, c[0x0][0x22c] ;  /* 0x00008b0000047ab9 */ /* 0x000fe20000000800 */
[----:B------:R-:W-:Y:S01]  /*7d60*/  @P4 STG.E.U8 desc[UR14][R42.64], R49 ;  /* 0x000000312a004986 */ /* 0x000fe2000c10110e */
[----:B------:R-:W-:-:S02]  /*7d70*/  ISETP.LT.AND P4, PT, R5, UR16, !P3 ;  /* 0x0000001005007c0c */ /* 0x000fc4000df81270 */
[----:B------:R-:W-:Y:S02]  /*7d80*/  SHF.R.S32.HI R53, RZ, 0x1f, R36 ;  /* 0x0000001fff357819 */ /* 0x000fe40000011424 */
[----:B0-----:R-:W-:Y:S02]  /*7d90*/  PRMT R47, R37, 0x7770, RZ ;  /* 0x00007770252f7816 */ /* 0x001fe400000000ff */
[----:B------:R-:W-:Y:S02]  /*7da0*/  IADD3 R26, P3, R46, R7, RZ ;  /* 0x000000072e1a7210 */ /* 0x000fe40007f7e0ff */
[----:B------:R-:W-:Y:S01]  /*7db0*/  IADD3 R40, P6, R36, R6, RZ ;  /* 0x0000000624287210 */ /* 0x000fe20007fde0ff */
[----:B------:R0:W-:Y:S01]  /*7dc0*/  @P5 STG.E.U8 desc[UR14][R44.64], R47 ;  /* 0x0000002f2c005986 */ /* 0x0001e2000c10110e */
[----:B------:R-:W-:Y:S01]  /*7dd0*/  ISETP.LT.AND P5, PT, R3, UR12, !P1 ;  /* 0x0000000c03007c0c */ /* 0x000fe2000cfa1270 */
[----:B------:R-:W-:Y:S01]  /*7de0*/  IMAD.X R27, R51, 0x1, R24, P3 ;  /* 0x00000001331b7824 */ /* 0x000fe200018e0618 */
[----:B------:R-:W-:Y:S01]  /*7df0*/  ISETP.GE.AND P3, PT, R25, UR4, PT ;  /* 0x0000000419007c0c */ /* 0x000fe2000bf66270 */
[----:B------:R-:W-:Y:S01]  /*7e00*/  IMAD.X R41, R53, 0x1, R2, P6 ;  /* 0x0000000135297824 */ /* 0x000fe200030e0602 */
[----:B------:R-:W-:Y:S01]  /*7e10*/  ULDC UR4, c[0x0][0x22c] ;  /* 0x00008b0000047ab9 */ /* 0x000fe20000000800 */
[----:B------:R-:W-:Y:S01]  /*7e20*/  VIADD R25, R4, 0x6 ;  /* 0x0000000604197836 */ /* 0x000fe20000000000 */
[C---:B0-----:R-:W-:Y:S01]  /*7e30*/  PRMT R47, R37.reuse, 0x7771, RZ ;  /* 0x00007771252f7816 */ /* 0x041fe200000000ff */
[----:B------:R-:W-:Y:S01]  /*7e40*/  VIADD R44, R36, UR26 ;  /* 0x0000001a242c7c36 */ /* 0x000fe20008000000 */
[----:B------:R-:W-:-:S03]  /*7e50*/  PRMT R45, R37, 0x7772, RZ ;  /* 0x00007772252d7816 */ /* 0x000fc600000000ff */
[----:B------:R0:W-:Y:S01]  /*7e60*/  @P4 STG.E.U8 desc[UR14][R26.64], R47 ;  /* 0x0000002f1a004986 */ /* 0x0001e2000c10110e */
[----:B------:R-:W-:Y:S01]  /*7e70*/  ISETP.LT.AND P4, PT, R5, UR10, !P1 ;  /* 0x0000000a05007c0c */ /* 0x000fe2000cf81270 */
[----:B------:R-:W-:Y:S01]  /*7e80*/  ULDC UR10, c[0x0][0x228] ;  /* 0x00008a00000a7ab9 */ /* 0x000fe20000000800 */
[----:B------:R-:W-:Y:S01]  /*7e90*/  IADD3 R42, P1, R36, R7, RZ ;  /* 0x00000007242a7210 */ /* 0x000fe20007f3e0ff */
[----:B------:R1:W-:Y:S01]  /*7ea0*/  @P5 STG.E.U8 desc[UR14][R40.64], R45 ;  /* 0x0000002d28005986 */ /* 0x0003e2000c10110e */
[----:B------:R-:W-:Y:S01]  /*7eb0*/  ISETP.LT.AND P5, PT, R3, UR8, !P2 ;  /* 0x0000000803007c0c */ /* 0x000fe2000d7a1270 */
[----:B------:R-:W-:Y:S01]  /*7ec0*/  ULDC UR8, c[0x0][0x228] ;  /* 0x00008a0000087ab9 */ /* 0x000fe20000000800 */
[----:B------:R-:W-:Y:S01]  /*7ed0*/  SHF.R.S32.HI R49, RZ, 0x1f, R44 ;  /* 0x0000001fff317819 */ /* 0x000fe2000001142c */
[----:B------:R-:W-:Y:S01]  /*7ee0*/  IMAD.X R43, R53, 0x1, R24, P1 ;  /* 0x00000001352b7824 */ /* 0x000fe200008e0618 */
[----:B------:R-:W-:Y:S02]  /*7ef0*/  IADD3 R36, P6, R44, R6, RZ ;  /* 0x000000062c247210 */ /* 0x000fe40007fde0ff */
[----:B------:R-:W-:Y:S01]  /*7f00*/  ISETP.GE.AND P1, PT, R25, UR4, PT ;  /* 0x0000000419007c0c */ /* 0x000fe2000bf26270 */
[----:B------:R-:W-:Y:S01]  /*7f10*/  ULDC.64 UR4, c[0x0][0x228] ;  /* 0x00008a0000047ab9 */ /* 0x000fe20000000a00 */
[----:B0-----:R-:W-:Y:S01]  /*7f20*/  PRMT R47, R38, 0x7770, RZ ;  /* 0x00007770262f7816 */ /* 0x001fe200000000ff */
[----:B------:R-:W-:Y:S01]  /*7f30*/  VIADD R25, R4, 0x7 ;  /* 0x0000000704197836 */ /* 0x000fe20000000000 */
[----:B-1----:R-:W-:Y:S01]  /*7f40*/  PRMT R41, R37, 0x7773, RZ ;  /* 0x0000777325297816 */ /* 0x002fe200000000ff */
[----:B------:R-:W-:-:S02]  /*7f50*/  IMAD.X R37, R49, 0x1, R2, P6 ;  /* 0x0000000131257824 */ /* 0x000fc400030e0602 */
[C---:B------:R-:W-:Y:S02]  /*7f60*/  VIADD R45, R44.reuse, UR26 ;  /* 0x0000001a2c2d7c36 */ /* 0x040fe40008000000 */
        /* <DEDUP_REMOVED lines=9> */
[----:B------:R-:W-:-:S02]  /*8000*/  IADD3 R40, P6, R45, R6, RZ ;  /* 0x000000062d287210 */ /* 0x000fc40007fde0ff */
[C---:B------:R-:W-:Y:S02]  /*8010*/  PRMT R49, R38.reuse, 0x7771, RZ ;  /* 0x0000777126317816 */ /* 0x040fe400000000ff */
[----:B------:R-:W-:Y:S01]  /*8020*/  ISETP.GE.AND P2, PT, R25, UR4, PT ;  /* 0x0000000419007c0c */ /* 0x000fe2000bf46270 */
[----:B0-----:R-:W-:Y:S01]  /*8030*/  IMAD.X R41, R51, 0x1, R2, P6 ;  /* 0x0000000133297824 */ /* 0x001fe200030e0602 */
[----:B------:R-:W-:Y:S01]  /*8040*/  ULDC UR4, c[0x0][0x22c] ;  /* 0x00008b0000047ab9 */ /* 0x000fe20000000800 */
[----:B-1----:R-:W-:Y:S01]  /*8050*/  PRMT R47, R38, 0x7772, RZ ;  /* 0x00007772262f7816 */ /* 0x002fe200000000ff */
[----:B------:R0:W-:Y:S01]  /*8060*/  @P4 STG.E.U8 desc[UR14][R26.64], R49 ;  /* 0x000000311a004986 */ /* 0x0001e2000c10110e */
[----:B------:R-:W-:Y:S01]  /*8070*/  ISETP.LT.AND P4, PT, R5, UR28, !P3 ;  /* 0x0000001c05007c0c */ /* 0x000fe2000df81270 */
[----:B------:R-:W-:Y:S01]  /*8080*/  VIADD R25, R4, 0x8 ;  /* 0x0000000804197836 */ /* 0x000fe20000000000 */
[C---:B------:R-:W-:Y:S01]  /*8090*/  IADD3 R36, P3, R45.reuse, R7, RZ ;  /* 0x000000072d247210 */ /* 0x040fe20007f7e0ff */
[----:B------:R-:W-:Y:S01]  /*80a0*/  VIADD R45, R45, UR26 ;  /* 0x0000001a2d2d7c36 */ /* 0x000fe20008000000 */
[----:B------:R1:W-:Y:S01]  /*80b0*/  @P5 STG.E.U8 desc[UR14][R40.64], R47 ;  /* 0x0000002f28005986 */ /* 0x0003e2000c10110e */
[----:B------:R-:W-:-:S02]  /*80c0*/  ISETP.LT.AND P5, PT, R3, UR30, !P1 ;  /* 0x0000001e03007c0c */ /* 0x000fc4000cfa1270 */
[----:B------:R-:W-:Y:S01]  /*80d0*/  IMAD.X R37, R51, 0x1, R24, P3 ;  /* 0x0000000133257824 */ /* 0x000fe200018e0618 */
[----:B------:R-:W-:Y:S02]  /*80e0*/  SHF.R.S32.HI R51, RZ, 0x1f, R45 ;  /* 0x0000001fff337819 */ /* 0x000fe4000001142d */
[----:B------:R-:W-:Y:S02]  /*80f0*/  PRMT R43, R38, 0x7773, RZ ;  /* 0x00007773262b7816 */ /* 0x000fe400000000ff */
[----:B0-----:R-:W-:Y:S02]  /*8100*/  IADD3 R26, P6, R45, R6, RZ ;  /* 0x000000062d1a7210 */ /* 0x001fe40007fde0ff */
[----:B------:R-:W-:Y:S01]  /*8110*/  ISETP.GE.AND P3, PT, R25, UR4, PT ;  /* 0x0000000419007c0c */ /* 0x000fe2000bf66270 */
[----:B------:R-:W-:Y:S01]  /*8120*/  VIADD R25, R4, 0x9 ;  /* 0x0000000904197836 */ /* 0x000fe20000000000 */
[----:B------:R-:W-:Y:S01]  /*8130*/  PRMT R49, R39, 0x7770, RZ ;  /* 0x0000777027317816 */ /* 0x000fe200000000ff */
[----:B------:R-:W-:Y:S01]  /*8140*/  IMAD.X R27, R51, 0x1, R2, P6 ;  /* 0x00000001331b7824 */ /* 0x000fe200030e0602 */
[----:B------:R-:W-:Y:S01]  /*8150*/  ULDC UR4, c[0x0][0x22c] ;  /* 0x00008b0000047ab9 */ /* 0x000fe20000000800 */
[----:B------:R0:W-:Y:S01]  /*8160*/  @P4 STG.E.U8 desc[UR14][R36.64], R43 ;  /* 0x0000002b24004986 */ /* 0x0001e2000c10110e */
[----:B------:R-:W-:Y:S01]  /*8170*/  ISETP.GE.AND P4, PT, R25, UR4, PT ;  /* 0x0000000419007c0c */ /* 0x000fe2000bf86270 */
[----:B------:R-:W-:Y:S01]  /*8180*/  ULDC UR4, c[0x0][0x228] ;  /* 0x00008a0000047ab9 */ /* 0x000fe20000000800 */
[C---:B-1----:R-:W-:Y:S01]  /*8190*/  IADD3 R40, P6, R45.reuse, R7, RZ ;  /* 0x000000072d287210 */ /* 0x042fe20007fde0ff */
[----:B------:R-:W-:Y:S01]  /*81a0*/  VIADD R45, R45, UR26 ;  /* 0x0000001a2d2d7c36 */ /* 0x000fe20008000000 */
[----:B------:R-:W-:Y:S01]  /*81b0*/  ISETP.LT.AND P1, PT, R5, UR6, !P1 ;  /* 0x0000000605007c0c */ /* 0x000fe2000cf21270 */
[----:B------:R1:W-:Y:S01]  /*81c0*/  @P5 STG.E.U8 desc[UR14][R26.64], R49 ;  /* 0x000000311a005986 */ /* 0x0003e2000c10110e */
[----:B------:R-:W-:Y:S01]  /*81d0*/  ISETP.LT.AND P5, PT, R3, UR4, !P2 ;  /* 0x0000000403007c0c */ /* 0x000fe2000d7a1270 */
[----:B------:R-:W-:Y:S01]  /*81e0*/  IMAD.X R41, R51, 0x1, R24, P6 ;  /* 0x0000000133297824 */ /* 0x000fe200030e0618 */
[C---:B------:R-:W-:Y:S01]  /*81f0*/  PRMT R47, R39.reuse, 0x7773, RZ ;  /* 0x00007773272f7816 */ /* 0x040fe200000000ff */
[----:B------:R-:W-:Y:S01]  /*8200*/  ULDC UR4, c[0x0][0x228] ;  /* 0x00008a0000047ab9 */ /* 0x000fe20000000800 */
[C---:B------:R-:W-:Y:S01]  /*8210*/  PRMT R25, R39.reuse, 0x7771, RZ ;  /* 0x0000777127197816 */ /* 0x040fe200000000ff */
[----:B------:R-:W-:Y:S01]  /*8220*/  ULDC UR6, c[0x0][0x228] ;  /* 0x00008a0000067ab9 */ /* 0x000fe20000000800 */
[----:B0-----:R-:W-:Y:S01]  /*8230*/  PRMT R43, R39, 0x7772, RZ ;  /* 0x00007772272b7816 */ /* 0x001fe200000000ff */
[----:B------:R-:W-:Y:S01]  /*8240*/  VIADD R42, R45, UR26 ;  /* 0x0000001a2d2a7c36 */ /* 0x000fe20008000000 */
[----:B------:R-:W-:-:S02]  /*8250*/  SHF.R.S32.HI R39, RZ, 0x1f, R45 ;  /* 0x0000001fff277819 */ /* 0x000fc4000001142d */
[-C--:B------:R-:W-:Y:S01]  /*8260*/  IADD3 R36, P6, R45, R6.reuse, RZ ;  /* 0x000000062d247210 */ /* 0x080fe20007fde0ff */
[----:B------:R0:W-:Y:S01]  /*8270*/  @P1 STG.E.U8 desc[UR14][R40.64], R25 ;  /* 0x0000001928001986 */ /* 0x0001e2000c10110e */
[----:B------:R-:W-:Y:S01]  /*8280*/  ISETP.LT.AND P2, PT, R5, UR4, !P2 ;  /* 0x0000000405007c0c */ /* 0x000fe2000d741270 */
[----:B------:R-:W-:Y:S01]  /*8290*/  ULDC UR4, c[0x0][0x22c] ;  /* 0x00008b0000047ab9 */ /* 0x000fe20000000800 */
[----:B-1----:R-:W-:Y:S01]  /*82a0*/  IADD3 R26, P1, R45, R7, RZ ;  /* 0x000000072d1a7210 */ /* 0x002fe20007f3e0ff */
[----:B------:R-:W-:Y:S01]  /*82b0*/  IMAD.X R37, R39, 0x1, R2, P6 ;  /* 0x0000000127257824 */ /* 0x000fe200030e0602 */
[----:B------:R-:W-:Y:S01]  /*82c0*/  ISETP.LT.AND P6, PT, R3, UR6, !P3 ;  /* 0x0000000603007c0c */ /* 0x000fe2000dfc1270 */
[----:B------:R-:W-:Y:S01]  /*82d0*/  ULDC UR6, c[0x0][0x228] ;  /* 0x00008a0000067ab9 */ /* 0x000fe20000000800 */
[----:B------:R-:W-:Y:S01]  /*82e0*/  SHF.R.S32.HI R49, RZ, 0x1f, R42 ;  /* 0x0000001fff317819 */ /* 0x000fe2000001142a */
[----:B------:R-:W-:Y:S01]  /*82f0*/  IMAD.X R27, R39, 0x1, R24, P1 ;  /* 0x00000001271b7824 */ /* 0x000fe200008e0618 */
[----:B------:R1:W-:Y:S01]  /*8300*/  @P5 STG.E.U8 desc[UR14][R36.64], R43 ;  /* 0x0000002b24005986 */ /* 0x0003e2000c10110e */
[----:B------:R-:W-:Y:S01]  /*8310*/  IADD3 R38, P5, R42, R6, RZ ;  /* 0x000000062a267210 */ /* 0x000fe20007fbe0ff */
[----:B0-----:R-:W-:Y:S01]  /*8320*/  VIADD R25, R4, 0xa ;  /* 0x0000000a04197836 */ /* 0x001fe20000000000 */
[----:B------:R-:W-:-:S02]  /*8330*/  PRMT R45, R32, 0x7770, RZ ;  /* 0x00007770202d7816 */ /* 0x000fc400000000ff */
[----:B------:R0:W-:Y:S01]  /*8340*/  @P2 STG.E.U8 desc[UR14][R26.64], R47 ;  /* 0x0000002f1a002986 */ /* 0x0001e2000c10110e */
[----:B------:R-:W-:Y:S01]  /*8350*/  IMAD.X R39, R49, 0x1, R2, P5 ;  /* 0x0000000131277824 */ /* 0x000fe200028e0602 */
[----:B------:R-:W-:Y:S01]  /*8360*/  ISETP.LT.AND P5, PT, R3, UR6, !P4 ;  /* 0x0000000603007c0c */ /* 0x000fe2000e7a1270 */
[----:B------:R-:W-:Y:S01]  /*8370*/  ULDC UR6, c[0x0][0x228] ;  /* 0x00008a0000067ab9 */ /* 0x000fe20000000800 */
[----:B------:R-:W-:Y:S01]  /*8380*/  ISETP.GE.AND P1, PT, R25, UR4, PT ;  /* 0x0000000419007c0c */ /* 0x000fe2000bf26270 */
[----:B------:R-:W-:Y:S01]  /*8390*/  ULDC UR4, c[0x0][0x228] ;  /* 0x00008a0000047ab9 */ /* 0x000fe20000000800 */
[----:B------:R2:W-:Y:S01]  /*83a0*/  @P6 STG.E.U8 desc[UR14][R38.64], R45 ;  /* 0x0000002d26006986 */ /* 0x0005e2000c10110e */
[----:B-1----:R-:W-:Y:S01]  /*83b0*/  VIADD R43, R42, UR26 ;  /* 0x0000001a2a2b7c36 */ /* 0x002fe20008000000 */
[----:B------:R-:W-:Y:S01]  /*83c0*/  ISETP.LT.AND P3, PT, R5, UR4, !P3 ;  /* 0x0000000405007c0c */ /* 0x000fe2000df61270 */
[----:B------:R-:W-:Y:S01]  /*83d0*/  VIADD R25, R4, 0xb ;  /* 0x0000000b04197836 */ /* 0x000fe20000000000 */
[----:B------:R-:W-:Y:S01]  /*83e0*/  IADD3 R36, P2, R42, R7, RZ ;  /* 0x000000072a247210 */ /* 0x000fe20007f5e0ff */
[----:B------:R-:W-:Y:S01]  /*83f0*/  ULDC UR4, c[0x0][0x22c] ;  /* 0x00008b0000047ab9 */ /* 0x000fe20000000800 */
[----:B------:R-:W-:Y:S01]  /*8400*/  SHF.R.S32.HI R51, RZ, 0x1f, R43 ;  /* 0x0000001fff337819 */ /* 0x000fe2000001142b */
[C---:B------:R-:W-:Y:S01]  /*8410*/  VIADD R42, R43.reuse, UR26 ;  /* 0x0000001a2b2a7c36 */ /* 0x040fe20008000000 */
[----:B------:R-:W-:Y:S01]  /*8420*/  IADD3 R40, P6, R43, R6, RZ ;  /* 0x000000062b287210 */ /* 0x000fe20007fde0ff */
[----:B------:R-:W-:Y:S01]  /*8430*/  IMAD.X R37, R49, 0x1, R24, P2 ;  /* 0x0000000131257824 */ /* 0x000fe200010e0618 */
[----:B0-----:R-:W-:-:S02]  /*8440*/  PRMT R47, R32, 0x7771, RZ ;  /* 0x00007771202f7816 */ /* 0x001fc400000000ff */
[----:B------:R-:W-:Y:S01]  /*8450*/  ISETP.GE.AND P2, PT, R25, UR4, PT ;  /* 0x0000000419007c0c */ /* 0x000fe2000bf46270 */
[----:B------:R-:W-:Y:S01]  /*8460*/  IMAD.X R41, R51, 0x1, R2, P6 ;  /* 0x0000000133297824 */ /* 0x000fe200030e0602 */
[----:B--2---:R-:W-:Y:S01]  /*8470*/  PRMT R45, R32, 0x7772, RZ ;  /* 0x00007772202d7816 */ /* 0x004fe200000000ff */
[----:B------:R-:W-:Y:S01]  /*8480*/  ULDC UR4, c[0x0][0x228] ;  /* 0x00008a0000047ab9 */ /* 0x000fe20000000800 */
[----:B------:R-:W-:Y:S01]  /*8490*/  @P3 STG.E.U8 desc[UR14][R36.64], R47 ;  /* 0x0000002f24003986 */ /* 0x000fe2000c10110e */
[----:B------:R-:W-:Y:S01]  /*84a0*/  ISETP.LT.AND P4, PT, R5, UR4, !P4 ;  /* 0x0000000405007c0c */ /* 0x000fe2000e781270 */
[----:B------:R-:W-:Y:S01]  /*84b0*/  VIADD R25, R4, 0xc ;  /* 0x0000000c04197836 */ /* 0x000fe20000000000 */
[----:B------:R-:W-:Y:S01]  /*84c0*/  IADD3 R26, P3, R43, R7, RZ ;  /* 0x000000072b1a7210 */ /* 0x000fe20007f7e0ff */
[----:B------:R0:W-:Y:S01]  /*84d0*/  @P5 STG.E.U8 desc[UR14][R40.64], R45 ;  /* 0x0000002d28005986 */ /* 0x0001e2000c10110e */
[----:B------:R-:W-:Y:S01]  /*84e0*/  ISETP.LT.AND P5, PT, R3, UR6, !P1 ;  /* 0x0000000603007c0c */ /* 0x000fe2000cfa1270 */
[----:B------:R-:W-:Y:S01]  /*84f0*/  ULDC UR4, c[0x0][0x22c] ;  /* 0x00008b0000047ab9 */ /* 0x000fe20000000800 */
[----:B------:R-:W-:Y:S01]  /*8500*/  SHF.R.S32.HI R49, RZ, 0x1f, R42 ;  /* 0x0000001fff317819 */ /* 0x000fe2000001142a */
[----:B------:R-:W-:Y:S01]  /*8510*/  IMAD.X R27, R51, 0x1, R24, P3 ;  /* 0x00000001331b7824 */ /* 0x000fe200018e0618 */
[----:B------:R-:W-:Y:S01]  /*8520*/  IADD3 R38, P6, R42, R6, RZ ;  /* 0x000000062a267210 */ /* 0x000fe20007fde0ff */
[----:B------:R-:W-:Y:S01]  /*8530*/  ULDC UR6, c[0x0][0x228] ;  /* 0x00008a0000067ab9 */ /* 0x000fe20000000800 */
[----:B------:R-:W-:Y:S01]  /*8540*/  ISETP.GE.AND P3, PT, R25, UR4, PT ;  /* 0x0000000419007c0c */ /* 0x000fe2000bf66270 */
[----:B------:R-:W-:Y:S01]  /*8550*/  ULDC UR4, c[0x0][0x228] ;  /* 0x00008a0000047ab9 */ /* 0x000fe20000000800 */
[----:B------:R-:W-:Y:S01]  /*8560*/  PRMT R43, R33, 0x7770, RZ ;  /* 0x00007770212b7816 */ /* 0x000fe200000000ff */
[----:B------:R-:W-:Y:S01]  /*8570*/  IMAD.X R39, R49, 0x1, R2, P6 ;  /* 0x0000000131277824 */ /* 0x000fe200030e0602 */
[----:B0-----:R-:W-:Y:S01]  /*8580*/  PRMT R45, R32, 0x7773, RZ ;  /* 0x00007773202d7816 */ /* 0x001fe200000000ff */
[----:B------:R-:W-:-:S02]  /*8590*/  VIADD R32, R42, UR26 ;  /* 0x0000001a2a207c36 */ /* 0x000fc40008000000 */
[----:B------:R-:W-:Y:S02]  /*85a0*/  VIADD R25, R4, 0xd ;  /* 0x0000000d04197836 */ /* 0x000fe40000000000 */
[----:B------:R-:W-:Y:S01]  /*85b0*/  @P4 STG.E.U8 desc[UR14][R26.64], R45 ;  /* 0x0000002d1a004986 */ /* 0x000fe2000c10110e */
        /* <DEDUP_REMOVED lines=9> */
[----:B------:R-:W-:Y:S01]  /*8650*/  ISETP.GE.AND P1, PT, R25, UR4, PT ;  /* 0x0000000419007c0c */ /* 0x000fe2000bf26270 */
[----:B------:R-:W-:Y:S01]  /*8660*/  ULDC UR4, c[0x0][0x228] ;  /* 0x00008a0000047ab9 */ /* 0x000fe20000000800 */
[----:B------:R-:W-:Y:S02]  /*8670*/  VIADD R25, R4, 0xe ;  /* 0x0000000e04197836 */ /* 0x000fe40000000000 */
[----:B------:R-:W-:Y:S01]  /*8680*/  IMAD.X R41, R47, 0x1, R2, P6 ;  /* 0x000000012f297824 */ /* 0x000fe200030e0602 */
        /* <DEDUP_REMOVED lines=14> */
[----:B------:R-:W-:Y:S01]  /*8770*/  ULDC UR4, c[0x0][0x228] ;  /* 0x00008a0000047ab9 */ /* 0x000fe20000000800 */
[----:B0-----:R-:W-:Y:S01]  /*8780*/  PRMT R43, R33, 0x7773, RZ ;  /* 0x00007773212b7816 */ /* 0x001fe200000000ff */
[----:B------:R-:W-:Y:S01]  /*8790*/  IMAD.X R33, R45, 0x1, R2, P6 ;  /* 0x000000012d217824 */ /* 0x000fe200030e0602 */
[----:B-1----:R-:W-:Y:S01]  /*87a0*/  PRMT R41, R34, 0x7770, RZ ;  /* 0x0000777022297816 */ /* 0x002fe200000000ff */
[----:B------:R-:W-:-:S02]  /*87b0*/  VIADD R39, R38, UR26 ;  /* 0x0000001a26277c36 */ /* 0x000fc40008000000 */
[----:B------:R0:W-:Y:S01]  /*87c0*/  @P4 STG.E.U8 desc[UR14][R26.64], R43 ;  /* 0x0000002b1a004986 */ /* 0x0001e2000c10110e */
[----:B------:R-:W-:Y:S01]  /*87d0*/  ISETP.LT.AND P4, PT, R5, UR4, !P3 ;  /* 0x0000000405007c0c */ /* 0x000fe2000df81270 */
[----:B------:R-:W-:Y:S01]  /*87e0*/  VIADD R25, R4, 0xf ;  /* 0x0000000f04197836 */ /* 0x000fe20000000000 */
[-C--:B------:R-:W-:Y:S01]  /*87f0*/  IADD3 R36, P3, R38, R7.reuse, RZ ;  /* 0x0000000726247210 */ /* 0x080fe20007f7e0ff */
[----:B------:R1:W-:Y:S01]  /*8800*/  @P5 STG.E.U8 desc[UR14][R32.64], R41 ;  /* 0x0000002920005986 */ /* 0x0003e2000c10110e */
[----:B------:R-:W-:Y:S01]  /*8810*/  ISETP.LT.AND P5, PT, R3, UR6, !P1 ;  /* 0x0000000603007c0c */ /* 0x000fe2000cfa1270 */
[----:B------:R-:W-:Y:S01]  /*8820*/  ULDC UR4, c[0x0][0x22c] ;  /* 0x00008b0000047ab9 */ /* 0x000fe20000000800 */
[----:B------:R-:W-:Y:S01]  /*8830*/  SHF.R.S32.HI R47, RZ, 0x1f, R39 ;  /* 0x0000001fff2f7819 */ /* 0x000fe20000011427 */
[----:B------:R-:W-:Y:S01]  /*8840*/  IMAD.X R37, R45, 0x1, R24, P3 ;  /* 0x000000012d257824 */ /* 0x000fe200018e0618 */
[C---:B------:R-:W-:Y:S01]  /*8850*/  PRMT R45, R34.reuse, 0x7771, RZ ;  /* 0x00007771222d7816 */ /* 0x040fe200000000ff */
[----:B------:R-:W-:Y:S01]  /*8860*/  ULDC UR6, c[0x0][0x228] ;  /* 0x00008a0000067ab9 */ /* 0x000fe20000000800 */
[----:B------:R-:W-:Y:S01]  /*8870*/  ISETP.GE.AND P3, PT, R25, UR4, PT ;  /* 0x0000000419007c0c */ /* 0x000fe2000bf66270 */
[----:B------:R-:W-:Y:S01]  /*8880*/  ULDC UR4, c[0x0][0x228] ;  /* 0x00008a0000047ab9 */ /* 0x000fe20000000800 */
[-C--:B0-----:R-:W-:Y:S01]  /*8890*/  IADD3 R26, P6, R39, R6.reuse, RZ ;  /* 0x00000006271a7210 */ /* 0x081fe20007fde0ff */
[----:B------:R0:W-:Y:S01]  /*88a0*/  @P4 STG.E.U8 desc[UR14][R36.64], R45 ;  /* 0x0000002d24004986 */ /* 0x0001e2000c10110e */
[----:B------:R-:W-:Y:S01]  /*88b0*/  PRMT R43, R34, 0x7772, RZ ;  /* 0x00007772222b7816 */ /* 0x000fe200000000ff */
[----:B------:R-:W-:Y:S01]  /*88c0*/  VIADD R25, R4, 0x10 ;  /* 0x0000001004197836 */ /* 0x000fe20000000000 */
[----:B------:R-:W-:Y:S01]  /*88d0*/  ISETP.LT.AND P4, PT, R5, UR4, !P1 ;  /* 0x0000000405007c0c */ /* 0x000fe2000cf81270 */
[----:B------:R-:W-:Y:S01]  /*88e0*/  IMAD.X R27, R47, 0x1, R2, P6 ;  /* 0x000000012f1b7824 */ /* 0x000fe200030e0602 */
[C---:B-1----:R-:W-:Y:S01]  /*88f0*/  IADD3 R32, P1, R39.reuse, R7, RZ ;  /* 0x0000000727207210 */ /* 0x042fe20007f3e0ff */
[----:B------:R-:W-:Y:S01]  /*8900*/  VIADD R39, R39, UR26 ;  /* 0x0000001a27277c36 */ /* 0x000fe20008000000 */
[----:B------:R-:W-:Y:S01]  /*8910*/  ULDC UR4, c[0x0][0x22c] ;  /* 0x00008b0000047ab9 */ /* 0x000fe20000000800 */
[----:B------:R-:W-:Y:S01]  /*8920*/  PRMT R41, R34, 0x7773, RZ ;  /* 0x0000777322297816 */ /* 0x000fe200000000ff */
[----:B------:R1:W-:Y:S01]  /*8930*/  @P5 STG.E.U8 desc[UR14][R26.64], R43 ;  /* 0x0000002b1a005986 */ /* 0x0003e2000c10110e */
[----:B------:R-:W-:Y:S01]  /*8940*/  ISETP.LT.AND P5, PT, R3, UR6, !P2 ;  /* 0x0000000603007c0c */ /* 0x000fe2000d7a1270 */
[----:B------:R-:W-:Y:S01]  /*8950*/  IMAD.X R33, R47, 0x1, R24, P1 ;  /* 0x000000012f217824 */ /* 0x000fe200008e0618 */
[----:B0-----:R-:W-:Y:S01]  /*8960*/  SHF.R.S32.HI R37, RZ, 0x1f, R39 ;  /* 0x0000001fff257819 */ /* 0x001fe20000011427 */
[----:B------:R-:W-:Y:S01]  /*8970*/  ULDC UR6, c[0x0][0x228] ;  /* 0x00008a0000067ab9 */ /* 0x000fe20000000800 */
[----:B------:R-:W-:Y:S01]  /*8980*/  ISETP.GE.AND P1, PT, R25, UR4, PT ;  /* 0x0000000419007c0c */ /* 0x000fe2000bf26270 */
[----:B------:R-:W-:Y:S01]  /*8990*/  VIADD R25, R4, 0x11 ;  /* 0x0000001104197836 */ /* 0x000fe20000000000 */
[----:B------:R-:W-:Y:S01]  /*89a0*/  PRMT R45, R35, 0x7770, RZ ;  /* 0x00007770232d7816 */ /* 0x000fe200000000ff */
[----:B------:R-:W-:Y:S01]  /*89b0*/  ULDC UR4, c[0x0][0x22c] ;  /* 0x00008b0000047ab9 */ /* 0x000fe20000000800 */
[----:B------:R-:W-:Y:S01]  /*89c0*/  ISETP.LT.AND P2, PT, R5, UR6, !P2 ;  /* 0x0000000605007c0c */ /* 0x000fe2000d741270 */
[----:B------:R0:W-:Y:S01]  /*89d0*/  @P4 STG.E.U8 desc[UR14][R32.64], R41 ;  /* 0x0000002920004986 */ /* 0x0001e2000c10110e */
[----:B------:R-:W-:Y:S01]  /*89e0*/  ISETP.GE.AND P4, PT, R25, UR4, PT ;  /* 0x0000000419007c0c */ /* 0x000fe2000bf86270 */
[----:B------:R-:W-:Y:S01]  /*89f0*/  ULDC UR4, c[0x0][0x228] ;  /* 0x00008a0000047ab9 */ /* 0x000fe20000000800 */
[----:B-1----:R-:W-:Y:S01]  /*8a00*/  IADD3 R26, P6, R39, R6, RZ ;  /* 0x00000006271a7210 */ /* 0x002fe20007fde0ff */
[----:B------:R-:W-:Y:S01]  /*8a10*/  ULDC UR6, c[0x0][0x228] ;  /* 0x00008a0000067ab9 */ /* 0x000fe20000000800 */
[----:B------:R-:W-:-:S02]  /*8a20*/  PRMT R25, R35, 0x7771, RZ ;  /* 0x0000777123197816 */ /* 0x000fc400000000ff */
[----:B------:R-:W-:Y:S01]  /*8a30*/  PRMT R43, R35, 0x7772, RZ ;  /* 0x00007772232b7816 */ /* 0x000fe200000000ff */
[----:B------:R-:W-:Y:S01]  /*8a40*/  IMAD.X R27, R37, 0x1, R2, P6 ;  /* 0x00000001251b7824 */ /* 0x000fe200030e0602 */
[CC--:B------:R-:W-:Y:S01]  /*8a50*/  IADD3 R36, P6, R39.reuse, R7.reuse, RZ ;  /* 0x0000000727247210 */ /* 0x0c0fe20007fde0ff */
[----:B------:R-:W-:Y:S01]  /*8a60*/  VIADD R39, R39, UR26 ;  /* 0x0000001a27277c36 */ /* 0x000fe20008000000 */
[----:B0-----:R-:W-:Y:S02]  /*8a70*/  PRMT R41, R35, 0x7773, RZ ;  /* 0x0000777323297816 */ /* 0x001fe400000000ff */
[----:B------:R0:W-:Y:S01]  /*8a80*/  @P5 STG.E.U8 desc[UR14][R26.64], R45 ;  /* 0x0000002d1a005986 */ /* 0x0001e2000c10110e */
[----:B------:R-:W-:Y:S01]  /*8a90*/  ISETP.LT.AND P5, PT, R3, UR4, !P3 ;  /* 0x0000000403007c0c */ /* 0x000fe2000dfa1270 */
[----:B------:R-:W-:Y:S01]  /*8aa0*/  IMAD.X R37, R37, 0x1, R24, P6 ;  /* 0x0000000125257824 */ /* 0x000fe200030e0618 */
[----:B------:R-:W-:Y:S01]  /*8ab0*/  SHF.R.S32.HI R35, RZ, 0x1f, R39 ;  /* 0x0000001fff237819 */ /* 0x000fe20000011427 */
[----:B------:R-:W-:Y:S01]  /*8ac0*/  ULDC UR4, c[0x0][0x248] ;  /* 0x0000920000047ab9 */ /* 0x000fe20000000800 */
[C---:B------:R-:W-:Y:S01]  /*8ad0*/  IADD3 R32, P6, R39.reuse, R6, RZ ;  /* 0x0000000627207210 */ /* 0x040fe20007fde0ff */
[----:B------:R-:W-:Y:S01]  /*8ae0*/  VIADD R38, R39, UR4 ;  /* 0x0000000427267c36 */ /* 0x000fe20008000000 */
[----:B------:R-:W-:Y:S01]  /*8af0*/  ISETP.LT.AND P3, PT, R5, UR6, !P3 ;  /* 0x0000000605007c0c */ /* 0x000fe2000df61270 */
[----:B------:R1:W-:Y:S01]  /*8b00*/  @P2 STG.E.U8 desc[UR14][R36.64], R25 ;  /* 0x0000001924002986 */ /* 0x0003e2000c10110e */
[----:B------:R-:W-:Y:S01]  /*8b10*/  ULDC UR4, c[0x0][0x22c] ;  /* 0x00008b0000047ab9 */ /* 0x000fe20000000800 */
[----:B------:R-:W-:Y:S01]  /*8b20*/  IMAD.X R33, R35, 0x1, R2, P6 ;  /* 0x0000000123217824 */ /* 0x000fe200030e0602 */
[----:B------:R-:W-:Y:S01]  /*8b30*/  ISETP.LT.AND P6, PT, R3, UR8, !P1 ;  /* 0x0000000803007c0c */ /* 0x000fe2000cfc1270 */
[----:B------:R-:W-:Y:S01]  /*8b40*/  ULDC UR6, c[0x0][0x228] ;  /* 0x00008a0000067ab9 */ /* 0x000fe20000000800 */
[----:B0-----:R-:W-:Y:S01]  /*8b50*/  IADD3 R26, P2, R39, R7, RZ ;  /* 0x00000007271a7210 */ /* 0x001fe20007f5e0ff */
[----:B------:R-:W-:Y:S01]  /*8b60*/  ULDC UR8, c[0x0][0x228] ;  /* 0x00008a0000087ab9 */ /* 0x000fe20000000800 */
[----:B------:R0:W-:Y:S01]  /*8b70*/  @P5 STG.E.U8 desc[UR14][R32.64], R43 ;  /* 0x0000002b20005986 */ /* 0x0001e2000c10110e */
[----:B------:R-:W-:-:S02]  /*8b80*/  SHF.R.S32.HI R39, RZ, 0x1f, R38 ;  /* 0x0000001fff277819 */ /* 0x000fc40000011426 */
[-C--:B------:R-:W-:Y:S01]  /*8b90*/  IADD3 R34, P5, R38, R6.reuse, RZ ;  /* 0x0000000626227210 */ /* 0x080fe20007fbe0ff */
[----:B------:R-:W-:Y:S01]  /*8ba0*/  IMAD.X R27, R35, 0x1, R24, P2 ;  /* 0x00000001231b7824 */ /* 0x000fe200010e0618 */
[----:B-1----:R-:W-:Y:S01]  /*8bb0*/  PRMT R37, R28, 0x7770, RZ ;  /* 0x000077701c257816 */ /* 0x002fe200000000ff */
[----:B------:R-:W-:Y:S02]  /*8bc0*/  VIADD R25, R4, 0x12 ;  /* 0x0000001204197836 */ /* 0x000fe40000000000 */
[----:B------:R-:W-:Y:S01]  /*8bd0*/  IMAD.X R35, R39, 0x1, R2, P5 ;  /* 0x0000000127237824 */ /* 0x000fe200028e0602 */
[----:B------:R1:W-:Y:S01]  /*8be0*/  @P3 STG.E.U8 desc[UR14][R26.64], R41 ;  /* 0x000000291a003986 */ /* 0x0003e2000c10110e */
[----:B------:R-:W-:Y:S01]  /*8bf0*/  ISETP.LT.AND P3, PT, R5, UR6, !P1 ;  /* 0x0000000605007c0c */ /* 0x000fe2000cf61270 */
[----:B------:R-:W-:Y:S01]  /*8c00*/  ULDC UR6, c[0x0][0x228] ;  /* 0x00008a0000067ab9 */ /* 0x000fe20000000800 */
[----:B------:R-:W-:Y:S01]  /*8c10*/  ISETP.GE.AND P2, PT, R25, UR4, PT ;  /* 0x0000000419007c0c */ /* 0x000fe2000bf46270 */
[----:B------:R-:W-:Y:S01]  /*8c20*/  ULDC UR4, c[0x0][0x248] ;  /* 0x0000920000047ab9 */ /* 0x000fe20000000800 */
[----:B------:R-:W-:Y:S01]  /*8c30*/  ISETP.LT.AND P5, PT, R3, UR8, !P4 ;  /* 0x0000000803007c0c */ /* 0x000fe2000e7a1270 */
[C---:B------:R-:W-:Y:S01]  /*8c40*/  VIADD R36, R38.reuse, UR4 ;  /* 0x0000000426247c36 */ /* 0x040fe20008000000 */
[----:B0-----:R-:W-:Y:S01]  /*8c50*/  IADD3 R32, P1, R38, R7, RZ ;  /* 0x0000000726207210 */ /* 0x001fe20007f3e0ff */
[----:B------:R0:W-:Y:S01]  /*8c60*/  @P6 STG.E.U8 desc[UR14][R34.64], R37 ;  /* 0x0000002522006986 */ /* 0x0001e2000c10110e */
[----:B------:R-:W-:Y:S01]  /*8c70*/  VIADD R25, R4, 0x13 ;  /* 0x0000001304197836 */ /* 0x000fe20000000000 */
[----:B------:R-:W-:Y:S01]  /*8c80*/  ULDC UR4, c[0x0][0x22c] ;  /* 0x00008b0000047ab9 */ /* 0x000fe20000000800 */
[----:B------:R-:W-:Y:S01]  /*8c90*/  SHF.R.S32.HI R43, RZ, 0x1f, R36 ;  /* 0x0000001fff2b7819 */ /* 0x000fe20000011424 */
[----:B------:R-:W-:Y:S01]  /*8ca0*/  IMAD.X R33, R39, 0x1, R24, P1 ;  /* 0x0000000127217824 */ /* 0x000fe200008e0618 */
[----:B-1----:R-:W-:Y:S01]  /*8cb0*/  IADD3 R26, P6, R36, R6, RZ ;  /* 0x00000006241a7210 */ /* 0x002fe20007fde0ff */
[----:B------:R-:W-:Y:S01]  /*8cc0*/  ULDC UR8, c[0x0][0x228] ;  /* 0x00008a0000087ab9 */ /* 0x000fe20000000800 */
[----:B------:R-:W-:-:S02]  /*8cd0*/  PRMT R41, R28, 0x7771, RZ ;  /* 0x000077711c297816 */ /* 0x000fc400000000ff */
[----:B------:R-:W-:Y:S01]  /*8ce0*/  PRMT R39, R28, 0x7772, RZ ;  /* 0x000077721c277816 */ /* 0x000fe200000000ff */
[----:B------:R-:W-:Y:S01]  /*8cf0*/  IMAD.X R27, R43, 0x1, R2, P6 ;  /* 0x000000012b1b7824 */ /* 0x000fe200030e0602 */
[----:B------:R-:W-:Y:S01]  /*8d00*/  ISETP.GE.AND P1, PT, R25, UR4, PT ;  /* 0x0000000419007c0c */ /* 0x000fe2000bf26270 */
[----:B------:R-:W-:Y:S01]  /*8d10*/  ULDC UR4, c[0x0][0x248] ;  /* 0x0000920000047ab9 */ /* 0x000fe20000000800 */
[----:B------:R-:W-:Y:S01]  /*8d20*/  ISETP.LT.AND P4, PT, R5, UR6, !P4 ;  /* 0x0000000605007c0c */ /* 0x000fe2000e781270 */
[----:B------:R1:W-:Y:S01]  /*8d30*/  @P3 STG.E.U8 desc[UR14][R32.64], R41 ;  /* 0x0000002920003986 */ /* 0x0003e2000c10110e */
[C---:B0-----:R-:W-:Y:S01]  /*8d40*/  VIADD R37, R36.reuse, UR4 ;  /* 0x0000000424257c36 */ /* 0x041fe20008000000 */
[-C--:B------:R-:W-:Y:S01]  /*8d50*/  IADD3 R34, P3, R36, R7.reuse, RZ ;  /* 0x0000000724227210 */ /* 0x080fe20007f7e0ff */
[----:B------:R-:W-:Y:S01]  /*8d60*/  VIADD R25, R4, 0x14 ;  /* 0x0000001404197836 */ /* 0x000fe20000000000 */
[----:B------:R0:W-:Y:S01]  /*8d70*/  @P5 STG.E.U8 desc[UR14][R26.64], R39 ;  /* 0x000000271a005986 */ /* 0x0001e2000c10110e */
[----:B------:R-:W-:Y:S01]  /*8d80*/  ISETP.LT.AND P5, PT, R3, UR8, !P2 ;  /* 0x0000000803007c0c */ /* 0x000fe2000d7a1270 */
[----:B------:R-:W-:Y:S01]  /*8d90*/  ULDC UR4, c[0x0][0x22c] ;  /* 0x00008b0000047ab9 */ /* 0x000fe20000000800 */
[----:B------:R-:W-:Y:S01]  /*8da0*/  SHF.R.S32.HI R45, RZ, 0x1f, R37 ;  /* 0x0000001fff2d7819 */ /* 0x000fe20000011425 */
[----:B------:R-:W-:Y:S01]  /*8db0*/  IMAD.X R35, R43, 0x1, R24, P3 ;  /* 0x000000012b237824 */ /* 0x000fe200018e0618 */
[----:B------:R-:W-:Y:S01]  /*8dc0*/  ULDC UR6, c[0x0][0x228] ;  /* 0x00008a0000067ab9 */ /* 0x000fe20000000800 */
[----:B------:R-:W-:Y:S01]  /*8dd0*/  ISETP.GE.AND P3, PT, R25, UR4, PT ;  /* 0x0000000419007c0c */ /* 0x000fe2000bf66270 */
[----:B------:R-:W-:Y:S01]  /*8de0*/  ULDC UR4, c[0x0][0x248] ;  /* 0x0000920000047ab9 */ /* 0x000fe20000000800 */
[CC--:B-1----:R-:W-:Y:S01]  /*8df0*/  IADD3 R32, P6, R37.reuse, R6.reuse, RZ ;  /* 0x0000000625207210 */ /* 0x0c2fe20007fde0ff */
[----:B------:R-:W-:Y:S01]  /*8e00*/  ULDC UR8, c[0x0][0x228] ;  /* 0x00008a0000087ab9 */ /* 0x000fe20000000800 */
[----:B------:R-:W-:Y:S01]  /*8e10*/  PRMT R41, R28, 0x7773, RZ ;  /* 0x000077731c297816 */ /* 0x000fe200000000ff */
[----:B------:R-:W-:Y:S01]  /*8e20*/  VIADD R28, R37, UR4 ;  /* 0x00000004251c7c36 */ /* 0x000fe20008000000 */
[----:B0-----:R-:W-:Y:S01]  /*8e30*/  PRMT R39, R29, 0x7770, RZ ;  /* 0x000077701d277816 */ /* 0x001fe200000000ff */
[----:B------:R-:W-:Y:S01]  /*8e40*/  IMAD.X R33, R45, 0x1, R2, P6 ;  /* 0x000000012d217824 */ /* 0x000fe200030e0602 */
[----:B------:R-:W-:Y:S01]  /*8e50*/  ULDC UR4, c[0x0][0x22c] ;  /* 0x00008b0000047ab9 */ /* 0x000fe20000000800 */
[----:B------:R0:W-:Y:S01]  /*8e60*/  @P4 STG.E.U8 desc[UR14][R34.64], R41 ;  /* 0x0000002922004986 */ /* 0x0001e2000c10110e */
        /* <DEDUP_REMOVED lines=8> */
[----:B------:R-:W-:Y:S01]  /*8ef0*/  PRMT R37, R29, 0x7772, RZ ;  /* 0x000077721d257816 */ /* 0x000fe200000000ff */
[----:B------:R-:W-:Y:S01]  /*8f00*/  ULDC UR8, c[0x0][0x228] ;  /* 0x00008a0000087ab9 */ /* 0x000fe20000000800 */
[----:B------:R-:W-:Y:S01]  /*8f10*/  ISETP.GE.AND P2, PT, R25, UR4, PT ;  /* 0x0000000419007c0c */ /* 0x000fe2000bf46270 */
[----:B------:R-:W-:Y:S01]  /*8f20*/  ULDC UR4, c[0x0][0x248] ;  /* 0x0000920000047ab9 */ /* 0x000fe20000000800 */
[C---:B0-----:R-:W-:Y:S01]  /*8f30*/  IADD3 R34, P6, R28.reuse, R6, RZ ;  /* 0x000000061c227210 */ /* 0x041fe20007fde0ff */
[----:B------:R-:W-:Y:S01]  /*8f40*/  VIADD R36, R28, UR4 ;  /* 0x000000041c247c36 */ /* 0x000fe20008000000 */
[----:B------:R-:W-:Y:S01]  /*8f50*/  ULDC UR4, c[0x0][0x22c] ;  /* 0x00008b0000047ab9 */ /* 0x000fe20000000800 */
[----:B-1----:R-:W-:Y:S01]  /*8f60*/  PRMT R39, R29, 0x7771, RZ ;  /* 0x000077711d277816 */ /* 0x002fe200000000ff */
[----:B------:R-:W-:-:S02]  /*8f70*/  VIADD R25, R4, 0x16 ;  /* 0x0000001604197836 */ /* 0x000fc40000000000 */
[----:B------:R-:W-:Y:S01]  /*8f80*/  IMAD.X R35, R43, 0x1, R2, P6 ;  /* 0x000000012b237824 */ /* 0x000fe200030e0602 */
[----:B------:R-:W-:Y:S01]  /*8f90*/  SHF.R.S32.HI R41, RZ, 0x1f, R36 ;  /* 0x0000001fff297819 */ /* 0x000fe20000011424 */
[----:B------:R0:W-:Y:S01]  /*8fa0*/  @P4 STG.E.U8 desc[UR14][R26.64], R39 ;  /* 0x000000271a004986 */ /* 0x0001e2000c10110e */
[----:B------:R-:W-:Y:S01]  /*8fb0*/  ISETP.LT.AND P4, PT, R5, UR6, !P1 ;  /* 0x0000000605007c0c */ /* 0x000fe2000cf81270 */
[----:B------:R-:W-:Y:S01]  /*8fc0*/  ULDC UR6, c[0x0][0x228] ;  /* 0x00008a0000067ab9 */ /* 0x000fe20000000800 */
[----:B------:R-:W-:Y:S01]  /*8fd0*/  IADD3 R32, P1, R28, R7, RZ ;  /* 0x000000071c207210 */ /* 0x000fe20007f3e0ff */
[----:B------:R1:W-:Y:S01]  /*8fe0*/  @P5 STG.E.U8 desc[UR14][R34.64], R37 ;  /* 0x0000002522005986 */ /* 0x0003e2000c10110e */
[----:B------:R-:W-:Y:S01]  /*8ff0*/  ISETP.LT.AND P5, PT, R3, UR8, !P3 ;  /* 0x0000000803007c0c */ /* 0x000fe2000dfa1270 */
[----:B------:R-:W-:Y:S02]  /*9000*/  ULDC UR8, c[0x0][0x228] ;  /* 0x00008a0000087ab9 */ /* 0x000fe40000000800 */
[----:B------:R-:W-:Y:S01]  /*9010*/  IMAD.X R33, R43, 0x1, R24, P1 ;  /* 0x000000012b217824 */ /* 0x000fe200008e0618 */
[----:B------:R-:W-:Y:S01]  /*9020*/  ISETP.GE.AND P1, PT, R25, UR4, PT ;  /* 0x0000000419007c0c */ /* 0x000fe2000bf26270 */
[----:B------:R-:W-:Y:S01]  /*9030*/  ULDC UR4, c[0x0][0x248] ;  /* 0x0000920000047ab9 */ /* 0x000fe20000000800 */
[----:B------:R-:W-:Y:S01]  /*9040*/  VIADD R25, R4, 0x17 ;  /* 0x0000001704197836 */ /* 0x000fe20000000000 */
[----:B0-----:R-:W-:-:S02]  /*9050*/  IADD3 R26, P6, R36, R6, RZ ;  /* 0x00000006241a7210 */ /* 0x001fc40007fde0ff */
[----:B-1----:R-:W-:-:S03]  /*9060*/  PRMT R37, R29, 0x7773, RZ ;  /* 0x000077731d257816 */ /* 0x002fc600000000ff */
[----:B------:R-:W-:Y:S01]  /*9070*/  IMAD.X R27, R41, 0x1, R2, P6 ;  /* 0x00000001291b7824 */ /* 0x000fe200030e0602 */
[----:B------:R-:W-:Y:S01]  /*9080*/  PRMT R35, R30, 0x7770, RZ ;  /* 0x000077701e237816 */ /* 0x000fe200000000ff */
[C---:B------:R-:W-:Y:S01]  /*9090*/  VIADD R34, R36.reuse, UR4 ;  /* 0x0000000424227c36 */ /* 0x040fe20008000000 */
[----:B------:R-:W-:Y:S01]  /*90a0*/  ULDC UR4, c[0x0][0x22c] ;  /* 0x00008b0000047ab9 */ /* 0x000fe20000000800 */
[----:B------:R0:W-:Y:S01]  /*90b0*/  @P4 STG.E.U8 desc[UR14][R32.64], R37 ;  /* 0x0000002520004986 */ /* 0x0001e2000c10110e */
[----:B------:R-:W-:Y:S01]  /*90c0*/  ISETP.LT.AND P4, PT, R5, UR6, !P3 ;  /* 0x0000000605007c0c */ /* 0x000fe2000df81270 */
[----:B------:R-:W-:Y:S01]  /*90d0*/  ULDC UR6, c[0x0][0x228] ;  /* 0x00008a0000067ab9 */ /* 0x000fe20000000800 */
[----:B------:R-:W-:Y:S01]  /*90e0*/  IADD3 R28, P3, R36, R7, RZ ;  /* 0x00000007241c7210 */ /* 0x000fe20007f7e0ff */
[----:B------:R1:W-:Y:S01]  /*90f0*/  @P5 STG.E.U8 desc[UR14][R26.64], R35 ;  /* 0x000000231a005986 */ /* 0x0003e2000c10110e */
[----:B------:R-:W-:Y:S01]  /*9100*/  ISETP.LT.AND P5, PT, R3, UR6, !P2 ;  /* 0x0000000603007c0c */ /* 0x000fe2000d7a1270 */
[----:B------:R-:W-:-:S02]  /*9110*/  ULDC UR6, c[0x0][0x22c] ;  /* 0x00008b0000067ab9 */ /* 0x000fc40000000800 */
[----:B------:R-:W-:Y:S01]  /*9120*/  IMAD.X R29, R41, 0x1, R24, P3 ;  /* 0x00000001291d7824 */ /* 0x000fe200018e0618 */
[----:B------:R-:W-:Y:S01]  /*9130*/  ISETP.GE.AND P3, PT, R25, UR4, PT ;  /* 0x0000000419007c0c */ /* 0x000fe2000bf66270 */
[----:B------:R-:W-:Y:S01]  /*9140*/  ULDC UR4, c[0x0][0x228] ;  /* 0x00008a0000047ab9 */ /* 0x000fe20000000800 */
[----:B------:R-:W-:Y:S01]  /*9150*/  VIADD R25, R4, 0x18 ;  /* 0x0000001804197836 */ /* 0x000fe20000000000 */
[----:B0-----:R-:W-:Y:S02]  /*9160*/  SHF.R.S32.HI R33, RZ, 0x1f, R34 ;  /* 0x0000001fff217819 */ /* 0x001fe40000011422 */
[----:B------:R-:W-:Y:S02]  /*9170*/  PRMT R37, R30, 0x7771, RZ ;  /* 0x000077711e257816 */ /* 0x000fe400000000ff */
[-C--:B-1----:R-:W-:Y:S02]  /*9180*/  IADD3 R26, P6, R34, R6.reuse, RZ ;  /* 0x00000006221a7210 */ /* 0x082fe40007fde0ff */
[----:B------:R-:W-:Y:S01]  /*9190*/  PRMT R35, R30, 0x7772, RZ ;  /* 0x000077721e237816 */ /* 0x000fe200000000ff */
[----:B------:R0:W-:Y:S01]  /*91a0*/  @P4 STG.E.U8 desc[UR14][R28.64], R37 ;  /* 0x000000251c004986 */ /* 0x0001e2000c10110e */
[----:B------:R-:W-:Y:S01]  /*91b0*/  ISETP.LT.AND P4, PT, R5, UR4, !P2 ;  /* 0x0000000405007c0c */ /* 0x000fe2000d781270 */
[----:B------:R-:W-:Y:S01]  /*91c0*/  IMAD.X R27, R33, 0x1, R2, P6 ;  /* 0x00000001211b7824 */ /* 0x000fe200030e0602 */
[----:B------:R-:W-:Y:S01]  /*91d0*/  ULDC UR4, c[0x0][0x248] ;  /* 0x0000920000047ab9 */ /* 0x000fe20000000800 */
[CC--:B------:R-:W-:Y:S01]  /*91e0*/  IADD3 R32, P2, R34.reuse, R7.reuse, RZ ;  /* 0x0000000722207210 */ /* 0x0c0fe20007f5e0ff */
[----:B------:R-:W-:Y:S01]  /*91f0*/  VIADD R34, R34, UR4 ;  /* 0x0000000422227c36 */ /* 0x000fe20008000000 */
[----:B------:R-:W-:Y:S01]  /*9200*/  ULDC UR4, c[0x0][0x22c] ;  /* 0x00008b0000047ab9 */ /* 0x000fe20000000800 */
[----:B------:R1:W-:Y:S01]  /*9210*/  @P5 STG.E.U8 desc[UR14][R26.64], R35 ;  /* 0x000000231a005986 */ /* 0x0003e2000c10110e */
[----:B------:R-:W-:Y:S01]  /*9220*/  ISETP.LT.AND P5, PT, R3, UR8, !P1 ;  /* 0x0000000803007c0c */ /* 0x000fe2000cfa1270 */
[----:B------:R-:W-:Y:S01]  /*9230*/  IMAD.X R33, R33, 0x1, R24, P2 ;  /* 0x0000000121217824 */ /* 0x000fe200010e0618 */
[----:B------:R-:W-:Y:S01]  /*9240*/  ISETP.GE.AND P2, PT, R25, UR6, PT ;  /* 0x0000000619007c0c */ /* 0x000fe2000bf46270 */
[----:B------:R-:W-:Y:S01]  /*9250*/  VIADD R25, R4, 0x19 ;  /* 0x0000001904197836 */ /* 0x000fe20000000000 */
[----:B0-----:R-:W-:Y:S01]  /*9260*/  PRMT R29, R30, 0x7773, RZ ;  /* 0x000077731e1d7816 */ /* 0x001fe200000000ff */
[----:B------:R-:W-:Y:S01]  /*9270*/  ULDC UR6, c[0x0][0x228] ;  /* 0x00008a0000067ab9 */ /* 0x000fe20000000800 */
[----:B------:R-:W-:Y:S01]  /*9280*/  SHF.R.S32.HI R39, RZ, 0x1f, R34 ;  /* 0x0000001fff277819 */ /* 0x000fe20000011422 */
[----:B------:R-:W-:Y:S01]  /*9290*/  ULDC UR8, c[0x0][0x228] ;  /* 0x00008a0000087ab9 */ /* 0x000fe20000000800 */
[----:B------:R-:W-:Y:S01]  /*92a0*/  PRMT R37, R31, 0x7770, RZ ;  /* 0x000077701f257816 */ /* 0x000fe200000000ff */
[----:B------:R0:W-:Y:S01]  /*92b0*/  @P4 STG.E.U8 desc[UR14][R32.64], R29 ;  /* 0x0000001d20004986 */ /* 0x0001e2000c10110e */
[----:B------:R-:W-:Y:S01]  /*92c0*/  ISETP.GE.AND P4, PT, R25, UR4, PT ;  /* 0x0000000419007c0c */ /* 0x000fe2000bf86270 */
[----:B------:R-:W-:Y:S01]  /*92d0*/  ULDC UR4, c[0x0][0x248] ;  /* 0x0000920000047ab9 */ /* 0x000fe20000000800 */
[CC--:B-1----:R-:W-:Y:S01]  /*92e0*/  IADD3 R26, P6, R34.reuse, R6.reuse, RZ ;  /* 0x00000006221a7210 */ /* 0x0c2fe20007fde0ff */
[C---:B------:R-:W-:Y:S01]  /*92f0*/  VIADD R30, R34.reuse, UR4 ;  /* 0x00000004221e7c36 */ /* 0x040fe20008000000 */
[----:B------:R-:W-:Y:S01]  /*9300*/  ISETP.LT.AND P1, PT, R5, UR6, !P1 ;  /* 0x0000000605007c0c */ /* 0x000fe2000cf21270 */
[----:B------:R-:W-:Y:S01]  /*9310*/  ULDC UR6, c[0x0][0x228] ;  /* 0x00008a0000067ab9 */ /* 0x000fe20000000800 */
[----:B------:R-:W-:Y:S01]  /*9320*/  PRMT R35, R31, 0x7773, RZ ;  /* 0x000077731f237816 */ /* 0x000fe200000000ff */
[----:B------:R-:W-:Y:S01]  /*9330*/  IMAD.X R27, R39, 0x1, R2, P6 ;  /* 0x00000001271b7824 */ /* 0x000fe200030e0602 */
[----:B------:R-:W-:Y:S01]  /*9340*/  IADD3 R28, P6, R34, R7, RZ ;  /* 0x00000007221c7210 */ /* 0x000fe20007fde0ff */
[----:B------:R-:W-:Y:S01]  /*9350*/  ULDC UR4, c[0x0][0x248] ;  /* 0x0000920000047ab9 */ /* 0x000fe20000000800 */
[----:B------:R-:W-:Y:S01]  /*9360*/  PRMT R25, R31, 0x7771, RZ ;  /* 0x000077711f197816 */ /* 0x000fe200000000ff */
[C---:B0-----:R-:W-:Y:S01]  /*9370*/  VIADD R32, R30.reuse, UR4 ;  /* 0x000000041e207c36 */ /* 0x041fe20008000000 */
[----:B------:R0:W-:Y:S01]  /*9380*/  @P5 STG.E.U8 desc[UR14][R26.64], R37 ;  /* 0x000000251a005986 */ /* 0x0001e2000c10110e */
[----:B------:R-:W-:Y:S01]  /*9390*/  ISETP.LT.AND P5, PT, R3, UR6, !P3 ;  /* 0x0000000603007c0c */ /* 0x000fe2000dfa1270 */
[----:B------:R-:W-:Y:S01]  /*93a0*/  IMAD.X R29, R39, 0x1, R24, P6 ;  /* 0x00000001271d7824 */ /* 0x000fe200030e0618 */
[----:B------:R-:W-:Y:S01]  /*93b0*/  PRMT R33, R31, 0x7772, RZ ;  /* 0x000077721f217816 */ /* 0x000fe200000000ff */
[----:B------:R-:W-:Y:S01]  /*93c0*/  ULDC UR6, c[0x0][0x228] ;  /* 0x00008a0000067ab9 */ /* 0x000fe20000000800 */
[----:B------:R-:W-:Y:S01]  /*93d0*/  SHF.R.S32.HI R31, RZ, 0x1f, R30 ;  /* 0x0000001fff1f7819 */ /* 0x000fe2000001141e */
[----:B------:R-:W-:Y:S01]  /*93e0*/  ULDC UR4, c[0x0][0x22c] ;  /* 0x00008b0000047ab9 */ /* 0x000fe20000000800 */
[----:B------:R-:W-:Y:S01]  /*93f0*/  ISETP.LT.AND P3, PT, R5, UR6, !P3 ;  /* 0x0000000605007c0c */ /* 0x000fe2000df61270 */
[----:B------:R1:W-:Y:S01]  /*9400*/  @P1 STG.E.U8 desc[UR14][R28.64], R25 ;  /* 0x000000191c001986 */ /* 0x0003e2000c10110e */
[----:B------:R-:W-:Y:S01]  /*9410*/  SHF.R.S32.HI R39, RZ, 0x1f, R32 ;  /* 0x0000001fff277819 */ /* 0x000fe20000011420 */
[----:B------:R-:W-:Y:S01]  /*9420*/  ULDC UR6, c[0x0][0x228] ;  /* 0x00008a0000067ab9 */ /* 0x000fe20000000800 */
[----:B0-----:R-:W-:-:S02]  /*9430*/  IADD3 R26, P6, R30, R6, RZ ;  /* 0x000000061e1a7210 */ /* 0x001fc40007fde0ff */
[----:B------:R-:W-:Y:S02]  /*9440*/  IADD3 R30, P1, R30, R7, RZ ;  /* 0x000000071e1e7210 */ /* 0x000fe40007f3e0ff */
[----:B------:R-:W-:Y:S01]  /*9450*/  PRMT R37, R20, 0x7770, RZ ;  /* 0x0000777014257816 */ /* 0x000fe200000000ff */
[----:B------:R-:W-:Y:S01]  /*9460*/  IMAD.X R27, R31, 0x1, R2, P6 ;  /* 0x000000011f1b7824 */ /* 0x000fe200030e0602 */
[----:B------:R-:W-:Y:S01]  /*9470*/  ISETP.LT.AND P6, PT, R3, UR8, !P2 ;  /* 0x0000000803007c0c */ /* 0x000fe2000d7c1270 */
[----:B------:R-:W-:Y:S01]  /*9480*/  IMAD.X R31, R31, 0x1, R24, P1 ;  /* 0x000000011f1f7824 */ /* 0x000fe200008e0618 */
[----:B------:R-:W-:Y:S01]  /*9490*/  ULDC UR8, c[0x0][0x228] ;  /* 0x00008a0000087ab9 */ /* 0x000fe20000000800 */
[----:B-1----:R-:W-:Y:S01]  /*94a0*/  VIADD R25, R4, 0x1a ;  /* 0x0000001a04197836 */ /* 0x002fe20000000000 */
[----:B------:R0:W-:Y:S01]  /*94b0*/  @P5 STG.E.U8 desc[UR14][R26.64], R33 ;  /* 0x000000211a005986 */ /* 0x0001e2000c10110e */
[----:B------:R-:W-:-:S03]  /*94c0*/  IADD3 R28, P5, R32, R6, RZ ;  /* 0x00000006201c7210 */ /* 0x000fc60007fbe0ff */
[----:B------:R-:W-:Y:S01]  /*94d0*/  ISETP.GE.AND P1, PT, R25, UR4, PT ;  /* 0x0000000419007c0c */ /* 0x000fe2000bf26270 */
[----:B------:R-:W-:Y:S01]  /*94e0*/  ULDC UR4, c[0x0][0x248] ;  /* 0x0000920000047ab9 */ /* 0x000fe20000000800 */
[----:B------:R-:W-:Y:S01]  /*94f0*/  IMAD.X R29, R39, 0x1, R2, P5 ;  /* 0x00000001271d7824 */ /* 0x000fe200028e0602 */
[----:B------:R1:W-:Y:S01]  /*9500*/  @P3 STG.E.U8 desc[UR14][R30.64], R35 ;  /* 0x000000231e003986 */ /* 0x0003e2000c10110e */
[----:B------:R-:W-:Y:S01]  /*9510*/  ISETP.LT.AND P3, PT, R5, UR6, !P2 ;  /* 0x0000000605007c0c */ /* 0x000fe2000d761270 */
[----:B------:R-:W-:Y:S01]  /*9520*/  VIADD R25, R4, 0x1b ;  /* 0x0000001b04197836 */ /* 0x000fe20000000000 */
[----:B------:R-:W-:Y:S01]  /*9530*/  ISETP.LT.AND P5, PT, R3, UR8, !P4 ;  /* 0x0000000803007c0c */ /* 0x000fe2000e7a1270 */
[----:B------:R2:W-:Y:S01]  /*9540*/  @P6 STG.E.U8 desc[UR14][R28.64], R37 ;  /* 0x000000251c006986 */ /* 0x0005e2000c10110e */
[C---:B0-----:R-:W-:Y:S01]  /*9550*/  VIADD R33, R32.reuse, UR4 ;  /* 0x0000000420217c36 */ /* 0x041fe20008000000 */
[----:B------:R-:W-:Y:S01]  /*9560*/  IADD3 R26, P2, R32, R7, RZ ;  /* 0x00000007201a7210 */ /* 0x000fe20007f5e0ff */
[----:B------:R-:W-:Y:S01]  /*9570*/  ULDC UR4, c[0x0][0x22c] ;  /* 0x00008b0000047ab9 */ /* 0x000fe20000000800 */
[----:B------:R-:W-:Y:S01]  /*9580*/  ULDC UR6, c[0x0][0x228] ;  /* 0x00008a0000067ab9 */ /* 0x000fe20000000800 */
[----:B------:R-:W-:Y:S01]  /*9590*/  ULDC UR8, c[0x0][0x228] ;  /* 0x00008a0000087ab9 */ /* 0x000fe20000000800 */
[----:B------:R-:W-:Y:S01]  /*95a0*/  SHF.R.S32.HI R41, RZ, 0x1f, R33 ;  /* 0x0000001fff297819 */ /* 0x000fe20000011421 */
[----:B------:R-:W-:Y:S01]  /*95b0*/  IMAD.X R27, R39, 0x1, R24, P2 ;  /* 0x00000001271b7824 */ /* 0x000fe200010e0618 */
[----:B-1----:R-:W-:-:S02]  /*95c0*/  IADD3 R30, P6, R33, R6, RZ ;  /* 0x00000006211e7210 */ /* 0x002fc40007fde0ff */
[C---:B------:R-:W-:Y:S02]  /*95d0*/  PRMT R35, R20.reuse, 0x7772, RZ ;  /* 0x0000777214237816 */ /* 0x040fe400000000ff */
[----:B--2---:R-:W-:Y:S01]  /*95e0*/  PRMT R37, R20, 0x7771, RZ ;  /* 0x0000777114257816 */ /* 0x004fe200000000ff */
[----:B------:R-:W-:Y:S01]  /*95f0*/  IMAD.X R31, R41, 0x1, R2, P6 ;  /* 0x00000001291f7824 */ /* 0x000fe200030e0602 */
[----:B------:R-:W-:Y:S01]  /*9600*/  ISETP.GE.AND P2, PT, R25, UR4, PT ;  /* 0x0000000419007c0c */ /* 0x000fe2000bf46270 */
[----:B------:R-:W-:Y:S01]  /*9610*/  ULDC UR4, c[0x0][0x248] ;  /* 0x0000920000047ab9 */ /* 0x000fe20000000800 */
[----:B------:R-:W-:Y:S01]  /*9620*/  ISETP.LT.AND P4, PT, R5, UR6, !P4 ;  /* 0x0000000605007c0c */ /* 0x000fe2000e781270 */
[----:B------:R0:W-:Y:S01]  /*9630*/  @P3 STG.E.U8 desc[UR14][R26.64], R37 ;  /* 0x000000251a003986 */ /* 0x0001e2000c10110e */
[C---:B------:R-:W-:Y:S01]  /*9640*/  VIADD R32, R33.reuse, UR4 ;  /* 0x0000000421207c36 */ /* 0x040fe20008000000 */
        /* <DEDUP_REMOVED lines=10> */
[-C--:B0-----:R-:W-:Y:S01]  /*96f0*/  IADD3 R26, P6, R32, R6.reuse, RZ ;  /* 0x00000006201a7210 */ /* 0x081fe20007fde0ff */
[----:B------:R-:W-:Y:S01]  /*9700*/  ULDC UR8, c[0x0][0x228] ;  /* 0x00008a0000087ab9 */ /* 0x000fe20000000800 */
[----:B------:R-:W-:Y:S01]  /*9710*/  PRMT R37, R20, 0x7773, RZ ;  /* 0x0000777314257816 */ /* 0x000fe200000000ff */
[----:B------:R-:W-:Y:S01]  /*9720*/  VIADD R33, R32, UR4 ;  /* 0x0000000420217c36 */ /* 0x000fe20008000000 */
[----:B-1----:R-:W-:Y:S01]  /*9730*/  PRMT R35, R21, 0x7770, RZ ;  /* 0x0000777015237816 */ /* 0x002fe200000000ff */
[----:B------:R-:W-:Y:S01]  /*9740*/  IMAD.X R27, R39, 0x1, R2, P6 ;  /* 0x00000001271b7824 */ /* 0x000fe200030e0602 */
[----:B------:R-:W-:Y:S01]  /*9750*/  ULDC UR4, c[0x0][0x22c] ;  /* 0x00008b0000047ab9 */ /* 0x000fe20000000800 */
        /* <DEDUP_REMOVED lines=9> */
[----:B------:R-:W-:Y:S01]  /*97f0*/  ISETP.GE.AND P1, PT, R20, UR4, PT ;  /* 0x0000000414007c0c */ /* 0x000fe2000bf26270 */
[----:B------:R-:W-:Y:S01]  /*9800*/  ULDC UR4, c[0x0][0x248] ;  /* 0x0000920000047ab9 */ /* 0x000fe20000000800 */
[----:B------:R-:W-:Y:S01]  /*9810*/  ULDC UR8, c[0x0][0x228] ;  /* 0x00008a0000087ab9 */ /* 0x000fe20000000800 */
[CC--:B0-----:R-:W-:Y:S01]  /*9820*/  IADD3 R28, P6, R33.reuse, R6.reuse, RZ ;  /* 0x00000006211c7210 */ /* 0x0c1fe20007fde0ff */
[----:B------:R-:W-:Y:S01]  /*9830*/  VIADD R32, R33, UR4 ;  /* 0x0000000421207c36 */ /* 0x000fe20008000000 */
[C---:B------:R-:W-:Y:S01]  /*9840*/  PRMT R37, R21.reuse, 0x7771, RZ ;  /* 0x0000777115257816 */ /* 0x040fe200000000ff */
[----:B------:R-:W-:Y:S01]  /*9850*/  VIADD R25, R4, 0x1e ;  /* 0x0000001e04197836 */ /* 0x000fe20000000000 */
[----:B-1----:R-:W-:Y:S01]  /*9860*/  PRMT R35, R21, 0x7772, RZ ;  /* 0x0000777215237816 */ /* 0x002fe200000000ff */
[----:B------:R-:W-:Y:S01]  /*9870*/  IMAD.X R29, R41, 0x1, R2, P6 ;  /* 0x00000001291d7824 */ /* 0x000fe200030e0602 */
[----:B------:R-:W-:Y:S01]  /*9880*/  SHF.R.S32.HI R39, RZ, 0x1f, R32 ;  /* 0x0000001fff277819 */ /* 0x000fe20000011420 */
[----:B------:R0:W-:Y:S01]  /*9890*/  @P4 STG.E.U8 desc[UR14][R30.64], R37 ;  /* 0x000000251e004986 */ /* 0x0001e2000c10110e */
[----:B------:R-:W-:Y:S01]  /*98a0*/  ISETP.LT.AND P4, PT, R5, UR6, !P2 ;  /* 0x0000000605007c0c */ /* 0x000fe2000d781270 */
[----:B------:R-:W-:Y:S01]  /*98b0*/  ULDC UR4, c[0x0][0x22c] ;  /* 0x00008b0000047ab9 */ /* 0x000fe20000000800 */
[-C--:B------:R-:W-:Y:S01]  /*98c0*/  IADD3 R26, P2, R33, R7.reuse, RZ ;  /* 0x00000007211a7210 */ /* 0x080fe20007f5e0ff */
[----:B------:R1:W-:Y:S01]  /*98d0*/  @P5 STG.E.U8 desc[UR14][R28.64], R35 ;  /* 0x000000231c005986 */ /* 0x0003e2000c10110e */
[----:B------:R-:W-:Y:S01]  /*98e0*/  ISETP.LT.AND P5, PT, R3, UR8, !P3 ;  /* 0x0000000803007c0c */ /* 0x000fe2000dfa1270 */
[----:B------:R-:W-:Y:S01]  /*98f0*/  ULDC UR6, c[0x0][0x228] ;  /* 0x00008a0000067ab9 */ /* 0x000fe20000000800 */
[----:B------:R-:W-:Y:S01]  /*9900*/  IADD3 R20, P6, R32, R6, RZ ;  /* 0x0000000620147210 */ /* 0x000fe20007fde0ff */
[----:B------:R-:W-:Y:S01]  /*9910*/  IMAD.X R27, R41, 0x1, R24, P2 ;  /* 0x00000001291b7824 */ /* 0x000fe200010e0618 */
[----:B------:R-:W-:Y:S01]  /*9920*/  PRMT R33, R21, 0x7773, RZ ;  /* 0x0000777315217816 */ /* 0x000fe200000000ff */
[----:B------:R-:W-:Y:S01]  /*9930*/  ULDC UR8, c[0x0][0x228] ;  /* 0x00008a0000087ab9 */ /* 0x000fe20000000800 */
[----:B------:R-:W-:Y:S01]  /*9940*/  ISETP.GE.AND P2, PT, R25, UR4, PT ;  /* 0x0000000419007c0c */ /* 0x000fe2000bf46270 */
[----:B------:R-:W-:Y:S01]  /*9950*/  IMAD.X R21, R39, 0x1, R2, P6 ;  /* 0x0000000127157824 */ /* 0x000fe200030e0602 */
[----:B0-----:R-:W-:Y:S01]  /*9960*/  PRMT R31, R22, 0x7770, RZ ;  /* 0x00007770161f7816 */ /* 0x001fe200000000ff */
[----:B------:R0:W-:Y:S01]  /*9970*/  @P4 STG.E.U8 desc[UR14][R26.64], R33 ;  /* 0x000000211a004986 */ /* 0x0001e2000c10110e */
[----:B------:R-:W-:Y:S01]  /*9980*/  ISETP.LT.AND P4, PT, R5, UR6, !P3 ;  /* 0x0000000605007c0c */ /* 0x000fe2000df81270 */
[----:B------:R-:W-:Y:S01]  /*9990*/  ULDC UR4, c[0x0][0x248] ;  /* 0x0000920000047ab9 */ /* 0x000fe20000000800 */
[----:B------:R-:W-:Y:S01]  /*99a0*/  ULDC UR6, c[0x0][0x228] ;  /* 0x00008a0000067ab9 */ /* 0x000fe20000000800 */
[C---:B------:R-:W-:Y:S01]  /*99b0*/  VIADD R30, R32.reuse, UR4 ;  /* 0x00000004201e7c36 */ /* 0x040fe20008000000 */
[----:B-1----:R-:W-:Y:S01]  /*99c0*/  IADD3 R28, P3, R32, R7, RZ ;  /* 0x00000007201c7210 */ /* 0x002fe20007f7e0ff */
[----:B------:R1:W-:Y:S01]  /*99d0*/  @P5 STG.E.U8 desc[UR14][R20.64], R31 ;  /* 0x0000001f14005986 */ /* 0x0003e2000c10110e */
[----:B------:R-:W-:Y:S01]  /*99e0*/  ISETP.LT.AND P5, PT, R3, UR6, !P1 ;  /* 0x0000000603007c0c */ /* 0x000fe2000cfa1270 */
[----:B------:R-:W-:Y:S01]  /*99f0*/  VIADD R25, R4, 0x1f ;  /* 0x0000001f04197836 */ /* 0x000fe20000000000 */
[----:B------:R-:W-:Y:S01]  /*9a00*/  ULDC UR4, c[0x0][0x22c] ;  /* 0x00008b0000047ab9 */ /* 0x000fe20000000800 */
[----:B------:R-:W-:Y:S01]  /*9a10*/  IMAD.X R29, R39, 0x1, R24, P3 ;  /* 0x00000001271d7824 */ /* 0x000fe200018e0618 */
[----:B------:R-:W-:Y:S01]  /*9a20*/  ULDC UR6, c[0x0][0x22c] ;  /* 0x00008b0000067ab9 */ /* 0x000fe20000000800 */
[----:B0-----:R-:W-:-:S02]  /*9a30*/  SHF.R.S32.HI R27, RZ, 0x1f, R30 ;  /* 0x0000001fff1b7819 */ /* 0x001fc4000001141e */
[----:B------:R-:W-:Y:S02]  /*9a40*/  PRMT R33, R22, 0x7771, RZ ;  /* 0x0000777116217816 */ /* 0x000fe400000000ff */
[----:B------:R-:W-:Y:S01]  /*9a50*/  ISETP.GE.AND P3, PT, R25, UR4, PT ;  /* 0x0000000419007c0c */ /* 0x000fe2000bf66270 */
[----:B------:R-:W-:Y:S01]  /*9a60*/  ULDC UR4, c[0x0][0x228] ;  /* 0x00008a0000047ab9 */ /* 0x000fe20000000800 */
[-C--:B-1----:R-:W-:Y:S01]  /*9a70*/  IADD3 R20, P6, R30, R6.reuse, RZ ;  /* 0x000000061e147210 */ /* 0x082fe20007fde0ff */
[----:B------:R0:W-:Y:S01]  /*9a80*/  @P4 STG.E.U8 desc[UR14][R28.64], R33 ;  /* 0x000000211c004986 */ /* 0x0001e2000c10110e */
[----:B------:R-:W-:Y:S01]  /*9a90*/  PRMT R31, R22, 0x7772, RZ ;  /* 0x00007772161f7816 */ /* 0x000fe200000000ff */
[----:B------:R-:W-:Y:S01]  /*9aa0*/  VIADD R25, R4, 0x20 ;  /* 0x0000002004197836 */ /* 0x000fe20000000000 */
[----:B------:R-:W-:Y:S01]  /*9ab0*/  ISETP.LT.AND P4, PT, R5, UR4, !P1 ;  /* 0x0000000405007c0c */ /* 0x000fe2000cf81270 */
[----:B------:R-:W-:Y:S01]  /*9ac0*/  IMAD.X R21, R27, 0x1, R2, P6 ;  /* 0x000000011b157824 */ /* 0x000fe200030e0602 */
[----:B------:R-:W-:Y:S01]  /*9ad0*/  ULDC UR4, c[0x0][0x248] ;  /* 0x0000920000047ab9 */ /* 0x000fe20000000800 */
[C---:B------:R-:W-:Y:S01]  /*9ae0*/  IADD3 R26, P1, R30.reuse, R7, RZ ;  /* 0x000000071e1a7210 */ /* 0x040fe20007f3e0ff */
[----:B------:R-:W-:Y:S01]  /*9af0*/  VIADD R30, R30, UR4 ;  /* 0x000000041e1e7c36 */ /* 0x000fe20008000000 */
[----:B------:R-:W-:Y:S01]  /*9b00*/  ULDC UR4, c[0x0][0x22c] ;  /* 0x00008b0000047ab9 */ /* 0x000fe20000000800 */
[----:B------:R1:W-:Y:S01]  /*9b10*/  @P5 STG.E.U8 desc[UR14][R20.64], R31 ;  /* 0x0000001f14005986 */ /* 0x0003e2000c10110e */
[----:B------:R-:W-:Y:S01]  /*9b20*/  ISETP.LT.AND P5, PT, R3, UR8, !P2 ;  /* 0x0000000803007c0c */ /* 0x000fe2000d7a1270 */
[----:B------:R-:W-:Y:S01]  /*9b30*/  IMAD.X R27, R27, 0x1, R24, P1 ;  /* 0x000000011b1b7824 */ /* 0x000fe200008e0618 */
[----:B------:R-:W-:Y:S01]  /*9b40*/  ISETP.GE.AND P1, PT, R25, UR6, PT ;  /* 0x0000000619007c0c */ /* 0x000fe2000bf26270 */
[----:B------:R-:W-:Y:S01]  /*9b50*/  ULDC UR6, c[0x0][0x228] ;  /* 0x00008a0000067ab9 */ /* 0x000fe20000000800 */
[----:B0-----:R-:W-:Y:S01]  /*9b60*/  PRMT R29, R22, 0x7773, RZ ;  /* 0x00007773161d7816 */ /* 0x001fe200000000ff */
[----:B------:R-:W-:Y:S01]  /*9b70*/  VIADD R22, R4, 0x21 ;  /* 0x0000002104167836 */ /* 0x000fe20000000000 */
[----:B------:R-:W-:Y:S01]  /*9b80*/  SHF.R.S32.HI R25, RZ, 0x1f, R30 ;  /* 0x0000001fff197819 */ /* 0x000fe2000001141e */
[----:B------:R-:W-:Y:S01]  /*9b90*/  ULDC UR8, c[0x0][0x228] ;  /* 0x00008a0000087ab9 */ /* 0x000fe20000000800 */
[----:B------:R-:W-:Y:S01]  /*9ba0*/  PRMT R33, R23, 0x7770, RZ ;  /* 0x0000777017217816 */ /* 0x000fe200000000ff */
[----:B------:R0:W-:Y:S01]  /*9bb0*/  @P4 STG.E.U8 desc[UR14][R26.64], R29 ;  /* 0x0000001d1a004986 */ /* 0x0001e2000c10110e */
[----:B------:R-:W-:Y:S01]  /*9bc0*/  ISETP.GE.AND P4, PT, R22, UR4, PT ;  /* 0x0000000416007c0c */ /* 0x000fe2000bf86270 */
[----:B------:R-:W-:Y:S01]  /*9bd0*/  ULDC UR4, c[0x0][0x248] ;  /* 0x0000920000047ab9 */ /* 0x000fe20000000800 */
[C---:B-1----:R-:W-:Y:S01]  /*9be0*/  IADD3 R20, P6, R30.reuse, R6, RZ ;  /* 0x000000061e147210 */ /* 0x042fe20007fde0ff */
[----:B------:R-:W-:Y:S01]  /*9bf0*/  VIADD R22, R30, UR4 ;  /* 0x000000041e167c36 */ /* 0x000fe20008000000 */
[----:B------:R-:W-:Y:S01]  /*9c00*/  ISETP.LT.AND P2, PT, R5, UR6, !P2 ;  /* 0x0000000605007c0c */ /* 0x000fe2000d741270 */
[----:B------:R-:W-:Y:S01]  /*9c10*/  ULDC UR6, c[0x0][0x228] ;  /* 0x00008a0000067ab9 */ /* 0x000fe20000000800 */
[----:B------:R-:W-:Y:S01]  /*9c20*/  PRMT R31, R23, 0x7773, RZ ;  /* 0x00007773171f7816 */ /* 0x000fe200000000ff */
[----:B------:R-:W-:Y:S01]  /*9c30*/  IMAD.X R21, R25, 0x1, R2, P6 ;  /* 0x0000000119157824 */ /* 0x000fe200030e0602 */
[----:B------:R-:W-:-:S02]  /*9c40*/  ULDC UR4, c[0x0][0x248] ;  /* 0x0000920000047ab9 */ /* 0x000fc40000000800 */
[----:B------:R-:W-:Y:S01]  /*9c50*/  VIADD R28, R22, UR4 ;  /* 0x00000004161c7c36 */ /* 0x000fe20008000000 */
[----:B0-----:R-:W-:Y:S01]  /*9c60*/  IADD3 R26, P6, R30, R7, RZ ;  /* 0x000000071e1a7210 */ /* 0x001fe20007fde0ff */
[----:B------:R0:W-:Y:S01]  /*9c70*/  @P5 STG.E.U8 desc[UR14][R20.64], R33 ;  /* 0x0000002114005986 */ /* 0x0001e2000c10110e */
[----:B------:R-:W-:Y:S01]  /*9c80*/  ISETP.LT.AND P5, PT, R3, UR6, !P3 ;  /* 0x0000000603007c0c */ /* 0x000fe2000dfa1270 */
[----:B------:R-:W-:Y:S01]  /*9c90*/  ULDC UR6, c[0x0][0x228] ;  /* 0x00008a0000067ab9 */ /* 0x000fe20000000800 */
[----:B------:R-:W-:Y:S01]  /*9ca0*/  PRMT R29, R23, 0x7772, RZ ;  /* 0x00007772171d7816 */ /* 0x000fe200000000ff */
[----:B------:R-:W-:Y:S01]  /*9cb0*/  IMAD.X R27, R25, 0x1, R24, P6 ;  /* 0x00000001191b7824 */ /* 0x000fe200030e0618 */
[----:B------:R-:W-:Y:S01]  /*9cc0*/  PRMT R25, R23, 0x7771, RZ ;  /* 0x0000777117197816 */ /* 0x000fe200000000ff */
[----:B------:R-:W-:Y:S01]  /*9cd0*/  ULDC UR4, c[0x0][0x22c] ;  /* 0x00008b0000047ab9 */ /* 0x000fe20000000800 */
[----:B------:R-:W-:Y:S02]  /*9ce0*/  SHF.R.S32.HI R23, RZ, 0x1f, R22 ;  /* 0x0000001fff177819 */ /* 0x000fe40000011416 */
[----:B------:R-:W-:Y:S01]  /*9cf0*/  ISETP.LT.AND P3, PT, R5, UR6, !P3 ;  /* 0x0000000605007c0c */ /* 0x000fe2000df61270 */
[----:B------:R1:W-:Y:S01]  /*9d00*/  @P2 STG.E.U8 desc[UR14][R26.64], R25 ;  /* 0x000000191a002986 */ /* 0x0003e2000c10110e */
[----:B------:R-:W-:Y:S01]  /*9d10*/  SHF.R.S32.HI R35, RZ, 0x1f, R28 ;  /* 0x0000001fff237819 */ /* 0x000fe2000001141c */
[----:B------:R-:W-:Y:S01]  /*9d20*/  ULDC UR6, c[0x0][0x228] ;  /* 0x00008a0000067ab9 */ /* 0x000fe20000000800 */
[----:B0-----:R-:W-:-:S02]  /*9d30*/  IADD3 R20, P6, R22, R6, RZ ;  /* 0x0000000616147210 */ /* 0x001fc40007fde0ff */
[----:B------:R-:W-:Y:S02]  /*9d40*/  IADD3 R22, P2, R22, R7, RZ ;  /* 0x0000000716167210 */ /* 0x000fe40007f5e0ff */
[----:B---3--:R-:W-:Y:S01]  /*9d50*/  PRMT R33, R16, 0x7770, RZ ;  /* 0x0000777010217816 */ /* 0x008fe200000000ff */
        /* <DEDUP_REMOVED lines=67> */
[----:B------:R-:W-:Y:S01]  /*a190*/  @P4 STG.E.U8 desc[UR14][R22.64], R33 ;  /* 0x0000002116004986 */ /* 0x000fe2000c10110e */
[----:B------:R-:W-:Y:S01]  /*a1a0*/  ISETP.LT.AND P4, PT, R5, UR6, !P1 ;  /* 0x0000000605007c0c */ /* 0x000fe2000cf81270 */
[----:B------:R-:W-:Y:S01]  /*a1b0*/  ULDC UR4, c[0x0][0x22c] ;  /* 0x00008b0000047ab9 */ /* 0x000fe20000000800 */
[-C--:B------:R-:W-:Y:S01]  /*a1c0*/  IADD3 R20, P1, R29, R7.reuse, RZ ;  /* 0x000000071d147210 */ /* 0x080fe20007f3e0ff */
[----:B------:R0:W-:Y:S01]  /*a1d0*/  @P5 STG.E.U8 desc[UR14][R26.64], R31 ;  /* 0x0000001f1a005986 */ /* 0x0001e2000c10110e */
[----:B------:R-:W-:Y:S01]  /*a1e0*/  ISETP.LT.AND P5, PT, R3, UR8, !P3 ;  /* 0x0000000803007c0c */ /* 0x000fe2000dfa1270 */
[----:B------:R-:W-:Y:S01]  /*a1f0*/  ULDC UR6, c[0x0][0x228] ;  /* 0x00008a0000067ab9 */ /* 0x000fe20000000800 */
[-C--:B------:R-:W-:Y:S01]  /*a200*/  IADD3 R16, P6, R28, R6.reuse, RZ ;  /* 0x000000061c107210 */ /* 0x080fe20007fde0ff */
[----:B------:R-:W-:Y:S01]  /*a210*/  IMAD.X R21, R37, 0x1, R24, P1 ;  /* 0x0000000125157824 */ /* 0x000fe200008e0618 */
[----:B------:R-:W-:Y:S01]  /*a220*/  PRMT R29, R17, 0x7773, RZ ;  /* 0x00007773111d7816 */ /* 0x000fe200000000ff */
[----:B------:R-:W-:Y:S01]  /*a230*/  ULDC UR8, c[0x0][0x228] ;  /* 0x00008a0000087ab9 */ /* 0x000fe20000000800 */
[----:B------:R-:W-:Y:S01]  /*a240*/  ISETP.GE.AND P1, PT, R25, UR4, PT ;  /* 0x0000000419007c0c */ /* 0x000fe2000bf26270 */
[----:B------:R-:W-:Y:S01]  /*a250*/  IMAD.X R17, R35, 0x1, R2, P6 ;  /* 0x0000000123117824 */ /* 0x000fe200030e0602 */
[----:B------:R-:W-:Y:S01]  /*a260*/  ULDC UR4, c[0x0][0x248] ;  /* 0x0000920000047ab9 */ /* 0x000fe20000000800 */
[----:B------:R1:W-:Y:S01]  /*a270*/  @P4 STG.E.U8 desc[UR14][R20.64], R29 ;  /* 0x0000001d14004986 */ /* 0x0003e2000c10110e */
[----:B------:R-:W-:Y:S01]  /*a280*/  ISETP.LT.AND P4, PT, R5, UR6, !P3 ;  /* 0x0000000605007c0c */ /* 0x000fe2000df81270 */
[----:B------:R-:W-:Y:S01]  /*a290*/  ULDC UR6, c[0x0][0x228] ;  /* 0x00008a0000067ab9 */ /* 0x000fe20000000800 */
[----:B0-----:R-:W-:Y:S01]  /*a2a0*/  PRMT R27, R18, 0x7770, RZ ;  /* 0x00007770121b7816 */ /* 0x001fe200000000ff */
[C---:B------:R-:W-:Y:S01]  /*a2b0*/  VIADD R26, R28.reuse, UR4 ;  /* 0x000000041c1a7c36 */ /* 0x040fe20008000000 */
[----:B------:R-:W-:Y:S01]  /*a2c0*/  IADD3 R22, P3, R28, R7, RZ ;  /* 0x000000071c167210 */ /* 0x000fe20007f7e0ff */
[C---:B------:R-:W-:Y:S01]  /*a2d0*/  VIADD R25, R4.reuse, 0x27 ;  /* 0x0000002704197836 */ /* 0x040fe20000000000 */
[----:B------:R-:W-:Y:S01]  /*a2e0*/  ULDC UR4, c[0x0][0x22c] ;  /* 0x00008b0000047ab9 */ /* 0x000fe20000000800 */
[----:B------:R0:W-:Y:S01]  /*a2f0*/  @P5 STG.E.U8 desc[UR14][R16.64], R27 ;  /* 0x0000001b10005986 */ /* 0x0001e2000c10110e */
[----:B------:R-:W-:Y:S01]  /*a300*/  ISETP.LT.AND P5, PT, R3, UR6, !P2 ;  /* 0x0000000603007c0c */ /* 0x000fe2000d7a1270 */
[----:B------:R-:W-:Y:S01]  /*a310*/  IMAD.X R23, R35, 0x1, R24, P3 ;  /* 0x0000000123177824 */ /* 0x000fe200018e0618 */
[----:B------:R-:W-:Y:S01]  /*a320*/  ISETP.GE.AND P3, PT, R25, UR4, PT ;  /* 0x0000000419007c0c */ /* 0x000fe2000bf66270 */
[----:B------:R-:W-:Y:S01]  /*a330*/  ULDC UR4, c[0x0][0x228] ;  /* 0x00008a0000047ab9 */ /* 0x000fe20000000800 */
[----:B-1----:R-:W-:Y:S01]  /*a340*/  SHF.R.S32.HI R21, RZ, 0x1f, R26 ;  /* 0x0000001fff157819 */ /* 0x002fe2000001141a */
[----:B------:R-:W-:Y:S01]  /*a350*/  VIADD R25, R4, 0x28 ;  /* 0x0000002804197836 */ /* 0x000fe20000000000 */
[----:B------:R-:W-:Y:S01]  /*a360*/  PRMT R29, R18, 0x7772, RZ ;  /* 0x00007772121d7816 */ /* 0x000fe200000000ff */
[----:B------:R-:W-:Y:S01]  /*a370*/  ULDC UR6, c[0x0][0x22c] ;  /* 0x00008b0000067ab9 */ /* 0x000fe20000000800 */
[----:B0-----:R-:W-:-:S02]  /*a380*/  IADD3 R16, P6, R26, R6, RZ ;  /* 0x000000061a107210 */ /* 0x001fc40007fde0ff */
[----:B------:R-:W-:-:S03]  /*a390*/  PRMT R27, R18, 0x7771, RZ ;  /* 0x00007771121b7816 */ /* 0x000fc600000000ff */
[----:B------:R-:W-:Y:S02]  /*a3a0*/  IMAD.X R17, R21, 0x1, R2, P6 ;  /* 0x0000000115117824 */ /* 0x000fe400030e0602 */
[----:B------:R0:W-:Y:S01]  /*a3b0*/  @P4 STG.E.U8 desc[UR14][R22.64], R27 ;  /* 0x0000001b16004986 */ /* 0x0001e2000c10110e */
[----:B------:R-:W-:Y:S01]  /*a3c0*/  ISETP.LT.AND P4, PT, R5, UR4, !P2 ;  /* 0x0000000405007c0c */ /* 0x000fe2000d781270 */
[----:B------:R-:W-:Y:S01]  /*a3d0*/  ULDC UR4, c[0x0][0x248] ;  /* 0x0000920000047ab9 */ /* 0x000fe20000000800 */
[CC--:B------:R-:W-:Y:S01]  /*a3e0*/  IADD3 R20, P2, R26.reuse, R7.reuse, RZ ;  /* 0x000000071a147210 */ /* 0x0c0fe20007f5e0ff */
[----:B------:R-:W-:Y:S01]  /*a3f0*/  VIADD R26, R26, UR4 ;  /* 0x000000041a1a7c36 */ /* 0x000fe20008000000 */
[----:B------:R1:W-:Y:S01]  /*a400*/  @P5 STG.E.U8 desc[UR14][R16.64], R29 ;  /* 0x0000001d10005986 */ /* 0x0003e2000c10110e */
[----:B------:R-:W-:Y:S01]  /*a410*/  ISETP.LT.AND P5, PT, R3, UR8, !P1 ;  /* 0x0000000803007c0c */ /* 0x000fe2000cfa1270 */
[----:B------:R-:W-:Y:S01]  /*a420*/  ULDC UR4, c[0x0][0x22c] ;  /* 0x00008b0000047ab9 */ /* 0x000fe20000000800 */
[----:B------:R-:W-:Y:S01]  /*a430*/  IMAD.X R21, R21, 0x1, R24, P2 ;  /* 0x0000000115157824 */ /* 0x000fe200010e0618 */
[----:B------:R-:W-:Y:S01]  /*a440*/  ISETP.GE.AND P2, PT, R25, UR6, PT ;  /* 0x0000000619007c0c */ /* 0x000fe2000bf46270 */
[----:B------:R-:W-:Y:S01]  /*a450*/  ULDC UR6, c[0x0][0x228] ;  /* 0x00008a0000067ab9 */ /* 0x000fe20000000800 */
[----:B------:R-:W-:Y:S01]  /*a460*/  SHF.R.S32.HI R25, RZ, 0x1f, R26 ;  /* 0x0000001fff197819 */ /* 0x000fe2000001141a */
[----:B------:R-:W-:Y:S01]  /*a470*/  ULDC UR8, c[0x0][0x228] ;  /* 0x00008a0000087ab9 */ /* 0x000fe20000000800 */
[----:B0-----:R-:W-:Y:S01]  /*a480*/  PRMT R27, R18, 0x7773, RZ ;  /* 0x00007773121b7816 */ /* 0x001fe200000000ff */
[C---:B------:R-:W-:Y:S01]  /*a490*/  VIADD R18, R4.reuse, 0x29 ;  /* 0x0000002904127836 */ /* 0x040fe20000000000 */
[----:B------:R-:W-:Y:S01]  /*a4a0*/  PRMT R23, R19, 0x7770, RZ ;  /* 0x0000777013177816 */ /* 0x000fe200000000ff */
[----:B------:R-:W-:Y:S01]  /*a4b0*/  VIADD R22, R4, 0x2a ;  /* 0x0000002a04167836 */ /* 0x000fe20000000000 */
[----:B-1----:R-:W-:Y:S01]  /*a4c0*/  IADD3 R16, P6, R26, R6, RZ ;  /* 0x000000061a107210 */ /* 0x002fe20007fde0ff */
[----:B------:R0:W-:Y:S01]  /*a4d0*/  @P4 STG.E.U8 desc[UR14][R20.64], R27 ;  /* 0x0000001b14004986 */ /* 0x0001e2000c10110e */
[----:B------:R-:W-:Y:S01]  /*a4e0*/  ISETP.GE.AND P4, PT, R18, UR4, PT ;  /* 0x0000000412007c0c */ /* 0x000fe2000bf86270 */
[----:B------:R-:W-:Y:S01]  /*a4f0*/  ULDC UR4, c[0x0][0x248] ;  /* 0x0000920000047ab9 */ /* 0x000fe20000000800 */
[----:B------:R-:W-:Y:S01]  /*a500*/  ISETP.LT.AND P1, PT, R5, UR6, !P1 ;  /* 0x0000000605007c0c */ /* 0x000fe2000cf21270 */
[----:B------:R-:W-:Y:S01]  /*a510*/  IMAD.X R17, R25, 0x1, R2, P6 ;  /* 0x0000000119117824 */ /* 0x000fe200030e0602 */
[----:B------:R-:W-:Y:S01]  /*a520*/  ULDC UR6, c[0x0][0x228] ;  /* 0x00008a0000067ab9 */ /* 0x000fe20000000800 */
[C---:B------:R-:W-:Y:S01]  /*a530*/  VIADD R18, R26.reuse, UR4 ;  /* 0x000000041a127c36 */ /* 0x040fe20008000000 */
[----:B------:R-:W-:Y:S01]  /*a540*/  PRMT R29, R19, 0x7771, RZ ;  /* 0x00007771131d7816 */ /* 0x000fe200000000ff */
[----:B------:R-:W-:Y:S01]  /*a550*/  ULDC UR4, c[0x0][0x248] ;  /* 0x0000920000047ab9 */ /* 0x000fe20000000800 */
[----:B------:R1:W-:Y:S01]  /*a560*/  @P5 STG.E.U8 desc[UR14][R16.64], R23 ;  /* 0x0000001710005986 */ /* 0x0003e2000c10110e */
[----:B------:R-:W-:Y:S01]  /*a570*/  ISETP.LT.AND P5, PT, R3, UR6, !P3 ;  /* 0x0000000603007c0c */ /* 0x000fe2000dfa1270 */
[----:B------:R-:W-:Y:S01]  /*a580*/  ULDC UR6, c[0x0][0x228] ;  /* 0x00008a0000067ab9 */ /* 0x000fe20000000800 */
[----:B0-----:R-:W-:-:S02]  /*a590*/  IADD3 R20, P6, R26, R7, RZ ;  /* 0x000000071a147210 */ /* 0x001fc40007fde0ff */
[----:B------:R-:W-:Y:S02]  /*a5a0*/  PRMT R27, R19, 0x7773, RZ ;  /* 0x00007773131b7816 */ /* 0x000fe400000000ff */
[----:B------:R-:W-:Y:S01]  /*a5b0*/  ISETP.LT.AND P3, PT, R5, UR6, !P3 ;  /* 0x0000000605007c0c */ /* 0x000fe2000df61270 */
[----:B------:R-:W-:Y:S01]  /*a5c0*/  IMAD.X R21, R25, 0x1, R24, P6 ;  /* 0x0000000119157824 */ /* 0x000fe200030e0618 */
[----:B------:R-:W-:Y:S01]  /*a5d0*/  PRMT R25, R19, 0x7772, RZ ;  /* 0x0000777213197816 */ /* 0x000fe200000000ff */
[----:B------:R-:W-:Y:S01]  /*a5e0*/  ULDC UR6, c[0x0][0x228] ;  /* 0x00008a0000067ab9 */ /* 0x000fe20000000800 */
[----:B------:R-:W-:Y:S01]  /*a5f0*/  SHF.R.S32.HI R19, RZ, 0x1f, R18 ;  /* 0x0000001fff137819 */ /* 0x000fe20000011412 */
[C---:B-1----:R-:W-:Y:S01]  /*a600*/  VIADD R23, R18.reuse, UR4 ;  /* 0x0000000412177c36 */ /* 0x042fe20008000000 */
[CC--:B------:R-:W-:Y:S01]  /*a610*/  IADD3 R16, P6, R18.reuse, R6.reuse, RZ ;  /* 0x0000000612107210 */ /* 0x0c0fe20007fde0ff */
[----:B------:R0:W-:Y:S01]  /*a620*/  @P1 STG.E.U8 desc[UR14][R20.64], R29 ;  /* 0x0000001d14001986 */ /* 0x0001e2000c10110e */
[----:B------:R-:W-:Y:S01]  /*a630*/  IADD3 R18, P1, R18, R7, RZ ;  /* 0x0000000712127210 */ /* 0x000fe20007f3e0ff */
[----:B------:R-:W-:Y:S01]  /*a640*/  ULDC UR4, c[0x0][0x22c] ;  /* 0x00008b0000047ab9 */ /* 0x000fe20000000800 */
[----:B------:R-:W-:Y:S01]  /*a650*/  SHF.R.S32.HI R31, RZ, 0x1f, R23 ;  /* 0x0000001fff1f7819 */ /* 0x000fe20000011417 */
[----:B------:R-:W-:Y:S01]  /*a660*/  IMAD.X R17, R19, 0x1, R2, P6 ;  /* 0x0000000113117824 */ /* 0x000fe200030e0602 */
[----:B------:R-:W-:Y:S01]  /*a670*/  ISETP.LT.AND P6, PT, R3, UR8, !P2 ;  /* 0x0000000803007c0c */ /* 0x000fe2000d7c1270 */
[----:B------:R-:W-:Y:S01]  /*a680*/  IMAD.X R19, R19, 0x1, R24, P1 ;  /* 0x0000000113137824 */ /* 0x000fe200008e0618 */
[----:B------:R-:W-:Y:S01]  /*a690*/  ISETP.GE.AND P1, PT, R22, UR4, PT ;  /* 0x0000000416007c0c */ /* 0x000fe2000bf26270 */
[----:B------:R-:W-:Y:S01]  /*a6a0*/  ULDC UR4, c[0x0][0x248] ;  /* 0x0000920000047ab9 */ /* 0x000fe20000000800 */
[----:B------:R1:W-:Y:S01]  /*a6b0*/  @P5 STG.E.U8 desc[UR14][R16.64], R25 ;  /* 0x0000001910005986 */ /* 0x0003e2000c10110e */
[----:B------:R-:W-:Y:S01]  /*a6c0*/  ULDC UR8, c[0x0][0x228] ;  /* 0x00008a0000087ab9 */ /* 0x000fe20000000800 */
[----:B------:R-:W-:Y:S01]  /*a6d0*/  VIADD R22, R4, 0x2b ;  /* 0x0000002b04167836 */ /* 0x000fe20000000000 */
[----:B0-----:R-:W-:Y:S01]  /*a6e0*/  IADD3 R20, P5, R23, R6, RZ ;  /* 0x0000000617147210 */ /* 0x001fe20007fbe0ff */
[----:B------:R0:W-:Y:S01]  /*a6f0*/  @P3 STG.E.U8 desc[UR14][R18.64], R27 ;  /* 0x0000001b12003986 */ /* 0x0001e2000c10110e */
[----:B----4-:R-:W-:-:S02]  /*a700*/  PRMT R29, R12, 0x7770, RZ ;  /* 0x000077700c1d7816 */ /* 0x010fc400000000ff */
[----:B------:R-:W-:Y:S01]  /*a710*/  ISETP.LT.AND P3, PT, R5, UR6, !P2 ;  /* 0x0000000605007c0c */ /* 0x000fe2000d761270 */
[----:B------:R-:W-:Y:S01]  /*a720*/  IMAD.X R21, R31, 0x1, R2, P5 ;  /* 0x000000011f157824 */ /* 0x000fe200028e0602 */
[----:B------:R-:W-:Y:S01]  /*a730*/  ISETP.LT.AND P5, PT, R3, UR8, !P4 ;  /* 0x0000000803007c0c */ /* 0x000fe2000e7a1270 */
[----:B------:R-:W-:Y:S01]  /*a740*/  ULDC UR6, c[0x0][0x228] ;  /* 0x00008a0000067ab9 */ /* 0x000fe20000000800 */
[----:B------:R-:W-:Y:S01]  /*a750*/  ULDC UR8, c[0x0][0x228] ;  /* 0x00008a0000087ab9 */ /* 0x000fe20000000800 */
[C---:B-1----:R-:W-:Y:S01]  /*a760*/  VIADD R25, R23.reuse, UR4 ;  /* 0x0000000417197c36 */ /* 0x042fe20008000000 */
[----:B------:R1:W-:Y:S01]  /*a770*/  @P6 STG.E.U8 desc[UR14][R20.64], R29 ;  /* 0x0000001d14006986 */ /* 0x0003e2000c10110e */
[----:B------:R-:W-:Y:S01]  /*a780*/  IADD3 R16, P2, R23, R7, RZ ;  /* 0x0000000717107210 */ /* 0x000fe20007f5e0ff */
[----:B------:R-:W-:Y:S01]  /*a790*/  ULDC UR4, c[0x0][0x22c] ;  /* 0x00008b0000047ab9 */ /* 0x000fe20000000800 */
[----:B0-----:R-:W-:Y:S02]  /*a7a0*/  PRMT R27, R12, 0x7772, RZ ;  /* 0x000077720c1b7816 */ /* 0x001fe400000000ff */
[----:B------:R-:W-:Y:S01]  /*a7b0*/  SHF.R.S32.HI R33, RZ, 0x1f, R25 ;  /* 0x0000001fff217819 */ /* 0x000fe20000011419 */
[----:B------:R-:W-:Y:S01]  /*a7c0*/  IMAD.X R17, R31, 0x1, R24, P2 ;  /* 0x000000011f117824 */ /* 0x000fe200010e0618 */
[----:B------:R-:W-:-:S02]  /*a7d0*/  IADD3 R18, P6, R25, R6, RZ ;  /* 0x0000000619127210 */ /* 0x000fc40007fde0ff */
[----:B------:R-:W-:Y:S01]  /*a7e0*/  ISETP.GE.AND P2, PT, R22, UR4, PT ;  /* 0x0000000416007c0c */ /* 0x000fe2000bf46270 */
[----:B------:R-:W-:Y:S01]  /*a7f0*/  ULDC UR4, c[0x0][0x248] ;  /* 0x0000920000047ab9 */ /* 0x000fe20000000800 */
[----:B------:R-:W-:Y:S01]  /*a800*/  ISETP.LT.AND P4, PT, R5, UR6, !P4 ;  /* 0x0000000605007c0c */ /* 0x000fe2000e781270 */
[----:B------:R-:W-:Y:S01]  /*a810*/  IMAD.X R19, R33, 0x1, R2, P6 ;  /* 0x0000000121137824 */ /* 0x000fe200030e0602 */
[----:B-1----:R-:W-:Y:S01]  /*a820*/  PRMT R29, R12, 0x7771, RZ ;  /* 0x000077710c1d7816 */ /* 0x002fe200000000ff */
[C---:B------:R-:W-:Y:S01]  /*a830*/  VIADD R23, R25.reuse, UR4 ;  /* 0x0000000419177c36 */ /* 0x040fe20008000000 */
[----:B------:R-:W-:Y:S01]  /*a840*/  ULDC UR4, c[0x0][0x22c] ;  /* 0x00008b0000047ab9 */ /* 0x000fe20000000800 */
[----:B------:R-:W-:Y:S01]  /*a850*/  VIADD R22, R4, 0x2c ;  /* 0x0000002c04167836 */ /* 0x000fe20000000000 */
[----:B------:R-:W-:Y:S01]  /*a860*/  ULDC UR6, c[0x0][0x228] ;  /* 0x00008a0000067ab9 */ /* 0x000fe20000000800 */
[----:B------:R0:W-:Y:S01]  /*a870*/  @P3 STG.E.U8 desc[UR14][R16.64], R29 ;  /* 0x0000001d10003986 */ /* 0x0001e2000c10110e */
[----:B------:R-:W-:-:S02]  /*a880*/  IADD3 R20, P3, R25, R7, RZ ;  /* 0x0000000719147210 */ /* 0x000fc40007f7e0ff */
[----:B------:R-:W-:Y:S01]  /*a890*/  SHF.R.S32.HI R31, RZ, 0x1f, R23 ;  /* 0x0000001fff1f7819 */ /* 0x000fe20000011417 */
[----:B------:R1:W-:Y:S01]  /*a8a0*/  @P5 STG.E.U8 desc[UR14][R18.64], R27 ;  /* 0x0000001b12005986 */ /* 0x0003e2000c10110e */
[----:B------:R-:W-:Y:S01]  /*a8b0*/  ISETP.LT.AND P5, PT, R3, UR8, !P1 ;  /* 0x0000000803007c0c */ /* 0x000fe2000cfa1270 */
[----:B------:R-:W-:Y:S01]  /*a8c0*/  IMAD.X R21, R33, 0x1, R24, P3 ;  /* 0x0000000121157824 */ /* 0x000fe200018e0618 */
[----:B------:R-:W-:Y:S01]  /*a8d0*/  ISETP.GE.AND P3, PT, R22, UR4, PT ;  /* 0x0000000416007c0c */ /* 0x000fe2000bf66270 */
[----:B------:R-:W-:Y:S01]  /*a8e0*/  ULDC UR4, c[0x0][0x248] ;  /* 0x0000920000047ab9 */ /* 0x000fe20000000800 */
[----:B------:R-:W-:Y:S01]  /*a8f0*/  ULDC UR8, c[0x0][0x228] ;  /* 0x00008a0000087ab9 */ /* 0x000fe20000000800 */
[C---:B------:R-:W-:Y:S01]  /*a900*/  VIADD R25, R23.reuse, UR4 ;  /* 0x0000000417197c36 */ /* 0x040fe20008000000 */
[----:B------:R-:W-:Y:S01]  /*a910*/  ULDC UR4, c[0x0][0x22c] ;  /* 0x00008b0000047ab9 */ /* 0x000fe20000000800 */
[----:B0-----:R-:W-:Y:S01]  /*a920*/  IADD3 R16, P6, R23, R6, RZ ;  /* 0x0000000617107210 */ /* 0x001fe20007fde0ff */
[----:B------:R-:W-:Y:S01]  /*a930*/  VIADD R22, R4, 0x2e ;  /* 0x0000002e04167836 */ /* 0x000fe20000000000 */
[----:B------:R-:W-:Y:S01]  /*a940*/  PRMT R29, R12, 0x7773, RZ ;  /* 0x000077730c1d7816 */ /* 0x000fe200000000ff */
[----:B------:R-:W-:Y:S01]  /*a950*/  VIADD R12, R4, 0x2d ;  /* 0x0000002d040c7836 */ /* 0x000fe20000000000 */
[----:B-1----:R-:W-:Y:S01]  /*a960*/  PRMT R27, R13, 0x7770, RZ ;  /* 0x000077700d1b7816 */ /* 0x002fe200000000ff */
        /* <DEDUP_REMOVED lines=12> */
[CC--:B0-----:R-:W-:Y:S01]  /*aa30*/  IADD3 R20, P6, R25.reuse, R6.reuse, RZ ;  /* 0x0000000619147210 */ /* 0x0c1fe20007fde0ff */
[----:B------:R-:W-:Y:S01]  /*aa40*/  VIADD R23, R25, UR4 ;  /* 0x0000000419177c36 */ /* 0x000fe20008000000 */
[C---:B------:R-:W-:Y:S01]  /*aa50*/  PRMT R29, R13.reuse, 0x7771, RZ ;  /* 0x000077710d1d7816 */ /* 0x040fe200000000ff */
[----:B------:R-:W-:Y:S01]  /*aa60*/  ULDC UR4, c[0x0][0x22c] ;  /* 0x00008b0000047ab9 */ /* 0x000fe20000000800 */
[----:B-1----:R-:W-:Y:S01]  /*aa70*/  PRMT R27, R13, 0x7772, RZ ;  /* 0x000077720d1b7816 */ /* 0x002fe200000000ff */
[----:B------:R-:W-:Y:S01]  /*aa80*/  IMAD.X R21, R33, 0x1, R2, P6 ;  /* 0x0000000121157824 */ /* 0x000fe200030e0602 */
[----:B------:R-:W-:Y:S01]  /*aa90*/  SHF.R.S32.HI R31, RZ, 0x1f, R23 ;  /* 0x0000001fff1f7819 */ /* 0x000fe20000011417 */
[----:B------:R-:W-:Y:S01]  /*aaa0*/  @P4 STG.E.U8 desc[UR14][R18.64], R29 ;  /* 0x0000001d12004986 */ /* 0x000fe2000c10110e */
[----:B------:R-:W-:Y:S01]  /*aab0*/  ISETP.LT.AND P4, PT, R5, UR6, !P2 ;  /* 0x0000000605007c0c */ /* 0x000fe2000d781270 */
[----:B------:R-:W-:Y:S01]  /*aac0*/  ULDC UR6, c[0x0][0x228] ;  /* 0x00008a0000067ab9 */ /* 0x000fe20000000800 */
[----:B------:R-:W-:Y:S01]  /*aad0*/  IADD3 R16, P2, R25, R7, RZ ;  /* 0x0000000719107210 */ /* 0x000fe20007f5e0ff */
[----:B------:R0:W-:Y:S01]  /*aae0*/  @P5 STG.E.U8 desc[UR14][R20.64], R27 ;  /* 0x0000001b14005986 */ /* 0x0001e2000c10110e */
[----:B------:R-:W-:Y:S01]  /*aaf0*/  ISETP.LT.AND P5, PT, R3, UR8, !P3 ;  /* 0x0000000803007c0c */ /* 0x000fe2000dfa1270 */
[----:B------:R-:W-:Y:S01]  /*ab00*/  ULDC UR8, c[0x0][0x228] ;  /* 0x00008a0000087ab9 */ /* 0x000fe20000000800 */
[----:B------:R-:W-:Y:S01]  /*ab10*/  IADD3 R12, P6, R23, R6, RZ ;  /* 0x00000006170c7210 */ /* 0x000fe20007fde0ff */
[----:B------:R-:W-:Y:S01]  /*ab20*/  IMAD.X R17, R33, 0x1, R24, P2 ;  /* 0x0000000121117824 */ /* 0x000fe200010e0618 */
[----:B------:R-:W-:-:S02]  /*ab30*/  PRMT R25, R14, 0x7770, RZ ;  /* 0x000077700e197816 */ /* 0x000fc400000000ff */
[----:B------:R-:W-:Y:S01]  /*ab40*/  ISETP.GE.AND P2, PT, R22, UR4, PT ;  /* 0x0000000416007c0c */ /* 0x000fe2000bf46270 */
[----:B------:R-:W-:Y:S01]  /*ab50*/  ULDC UR4, c[0x0][0x248] ;  /* 0x0000920000047ab9 */ /* 0x000fe20000000800 */
[----:B------:R-:W-:Y:S01]  /*ab60*/  ISETP.LT.AND P3, PT, R5, UR6, !P3 ;  /* 0x0000000605007c0c */ /* 0x000fe2000df61270 */
[----:B------:R-:W-:Y:S01]  /*ab70*/  ULDC UR6, c[0x0][0x228] ;  /* 0x00008a0000067ab9 */ /* 0x000fe20000000800 */
[----:B0-----:R-:W-:Y:S01]  /*ab80*/  PRMT R27, R13, 0x7773, RZ ;  /* 0x000077730d1b7816 */ /* 0x001fe200000000ff */
[----:B------:R-:W-:Y:S02]  /*ab90*/  IMAD.X R13, R31, 0x1, R2, P6 ;  /* 0x000000011f0d7824 */ /* 0x000fe400030e0602 */
[C---:B------:R-:W-:Y:S01]  /*aba0*/  VIADD R21, R23.reuse, UR4 ;  /* 0x0000000417157c36 */ /* 0x040fe20008000000 */
[----:B------:R-:W-:Y:S01]  /*abb0*/  ULDC UR4, c[0x0][0x22c] ;  /* 0x00008b0000047ab9 */ /* 0x000fe20000000800 */
[----:B------:R0:W-:Y:S01]  /*abc0*/  @P4 STG.E.U8 desc[UR14][R16.64], R27 ;  /* 0x0000001b10004986 */ /* 0x0001e2000c10110e */
[----:B------:R-:W-:Y:S01]  /*abd0*/  IADD3 R18, P4, R23, R7, RZ ;  /* 0x0000000717127210 */ /* 0x000fe20007f9e0ff */
[----:B------:R-:W-:Y:S01]  /*abe0*/  VIADD R20, R4, 0x2f ;  /* 0x0000002f04147836 */ /* 0x000fe20000000000 */
[----:B------:R-:W-:Y:S01]  /*abf0*/  SHF.R.S32.HI R29, RZ, 0x1f, R21 ;  /* 0x0000001fff1d7819 */ /* 0x000fe20000011415 */
[----:B------:R1:W-:Y:S01]  /*ac00*/  @P5 STG.E.U8 desc[UR14][R12.64], R25 ;  /* 0x000000190c005986 */ /* 0x0003e2000c10110e */
[----:B------:R-:W-:Y:S01]  /*ac10*/  ISETP.LT.AND P5, PT, R3, UR8, !P1 ;  /* 0x0000000803007c0c */ /* 0x000fe2000cfa1270 */
[----:B------:R-:W-:Y:S01]  /*ac20*/  IMAD.X R19, R31, 0x1, R24, P4 ;  /* 0x000000011f137824 */ /* 0x000fe200020e0618 */
[----:B------:R-:W-:Y:S01]  /*ac30*/  PRMT R23, R14, 0x7772, RZ ;  /* 0x000077720e177816 */ /* 0x000fe200000000ff */
[----:B------:R-:W-:Y:S01]  /*ac40*/  ULDC UR8, c[0x0][0x228] ;  /* 0x00008a0000087ab9 */ /* 0x000fe20000000800 */
[----:B------:R-:W-:Y:S01]  /*ac50*/  ISETP.GE.AND P4, PT, R20, UR4, PT ;  /* 0x0000000414007c0c */ /* 0x000fe2000bf86270 */
[----:B------:R-:W-:Y:S01]  /*ac60*/  ULDC UR4, c[0x0][0x248] ;  /* 0x0000920000047ab9 */ /* 0x000fe20000000800 */
[----:B------:R-:W-:Y:S01]  /*ac70*/  ISETP.LT.AND P1, PT, R5, UR6, !P1 ;  /* 0x0000000605007c0c */ /* 0x000fe2000cf21270 */
[C---:B------:R-:W-:Y:S01]  /*ac80*/  VIADD R22, R21.reuse, UR4 ;  /* 0x0000000415167c36 */ /* 0x040fe20008000000 */
[----:B0-----:R-:W-:Y:S01]  /*ac90*/  IADD3 R16, P6, R21, R6, RZ ;  /* 0x0000000615107210 */ /* 0x001fe20007fde0ff */
[----:B------:R-:W-:Y:S01]  /*aca0*/  VIADD R20, R4, 0x30 ;  /* 0x0000003004147836 */ /* 0x000fe20000000000 */
[----:B------:R-:W-:Y:S01]  /*acb0*/  ULDC UR4, c[0x0][0x22c] ;  /* 0x00008b0000047ab9 */ /* 0x000fe20000000800 */
[----:B-1----:R-:W-:Y:S01]  /*acc0*/  PRMT R25, R14, 0x7771, RZ ;  /* 0x000077710e197816 */ /* 0x002fe200000000ff */
[----:B------:R-:W-:Y:S01]  /*acd0*/  ULDC UR6, c[0x0][0x228] ;  /* 0x00008a0000067ab9 */ /* 0x000fe20000000800 */
[----:B------:R-:W-:Y:S01]  /*ace0*/  IMAD.X R17, R29, 0x1, R2, P6 ;  /* 0x000000011d117824 */ /* 0x000fe200030e0602 */
[----:B------:R-:W-:-:S02]  /*acf0*/  SHF.R.S32.HI R27, RZ, 0x1f, R22 ;  /* 0x0000001fff1b7819 */ /* 0x000fc40000011416 */
[----:B------:R0:W-:Y:S01]  /*ad00*/  @P3 STG.E.U8 desc[UR14][R18.64], R25 ;  /* 0x0000001912003986 */ /* 0x0001e2000c10110e */
[----:B------:R-:W-:Y:S01]  /*ad10*/  ISETP.LT.AND P3, PT, R3, UR8, !P2 ;  /* 0x0000000803007c0c */ /* 0x000fe2000d761270 */
[----:B------:R-:W-:Y:S01]  /*ad20*/  ULDC UR8, c[0x0][0x228] ;  /* 0x00008a0000087ab9 */ /* 0x000fe20000000800 */
[----:B------:R-:W-:Y:S01]  /*ad30*/  ISETP.LT.AND P2, PT, R5, UR6, !P2 ;  /* 0x0000000605007c0c */ /* 0x000fe2000d741270 */
[----:B------:R1:W-:Y:S01]  /*ad40*/  @P5 STG.E.U8 desc[UR14][R16.64], R23 ;  /* 0x0000001710005986 */ /* 0x0003e2000c10110e */
[----:B------:R-:W-:Y:S01]  /*ad50*/  IADD3 R12, P5, R21, R7, RZ ;  /* 0x00000007150c7210 */ /* 0x000fe20007fbe0ff */
[----:B------:R-:W-:Y:S01]  /*ad60*/  ULDC UR6, c[0x0][0x22c] ;  /* 0x00008b0000067ab9 */ /* 0x000fe20000000800 */
[----:B------:R-:W-:-:S03]  /*ad70*/  PRMT R21, R15, 0x7770, RZ ;  /* 0x000077700f157816 */ /* 0x000fc600000000ff */
[----:B------:R-:W-:Y:S01]  /*ad80*/  IMAD.X R13, R29, 0x1, R24, P5 ;  /* 0x000000011d0d7824 */ /* 0x000fe200028e0618 */
[----:B------:R-:W-:Y:S01]  /*ad90*/  ISETP.GE.AND P5, PT, R20, UR4, PT ;  /* 0x0000000414007c0c */ /* 0x000fe2000bfa6270 */
[----:B------:R-:W-:Y:S01]  /*ada0*/  ULDC UR4, c[0x0][0x248] ;  /* 0x0000920000047ab9 */ /* 0x000fe20000000800 */
[C---:B0-----:R-:W-:Y:S01]  /*adb0*/  IADD3 R18, P6, R22.reuse, R6, RZ ;  /* 0x0000000616127210 */ /* 0x041fe20007fde0ff */
[----:B------:R-:W-:Y:S01]  /*adc0*/  VIADD R20, R22, UR4 ;  /* 0x0000000416147c36 */ /* 0x000fe20008000000 */
[----:B------:R-:W-:Y:S01]  /*add0*/  PRMT R25, R15, 0x7771, RZ ;  /* 0x000077710f197816 */ /* 0x000fe200000000ff */
[----:B------:R-:W-:Y:S01]  /*ade0*/  ULDC UR4, c[0x0][0x22c] ;  /* 0x00008b0000047ab9 */ /* 0x000fe20000000800 */
[----:B-1----:R-:W-:Y:S01]  /*adf0*/  PRMT R23, R14, 0x7773, RZ ;  /* 0x000077730e177816 */ /* 0x002fe200000000ff */
[----:B------:R-:W-:Y:S01]  /*ae00*/  IMAD.X R19, R27, 0x1, R2, P6 ;  /* 0x000000011b137824 */ /* 0x000fe200030e0602 */
[----:B------:R-:W-:Y:S01]  /*ae10*/  SHF.R.S32.HI R29, RZ, 0x1f, R20 ;  /* 0x0000001fff1d7819 */ /* 0x000fe20000011414 */
[----:B------:R-:W-:-:S02]  /*ae20*/  VIADD R14, R4, 0x31 ;  /* 0x00000031040e7836 */ /* 0x000fc40000000000 */
[----:B------:R0:W-:Y:S01]  /*ae30*/  @P1 STG.E.U8 desc[UR14][R12.64], R23 ;  /* 0x000000170c001986 */ /* 0x0001e2000c10110e */
[----:B------:R-:W-:Y:S01]  /*ae40*/  ISETP.LT.AND P1, PT, R3, UR8, !P4 ;  /* 0x0000000803007c0c */ /* 0x000fe2000e721270 */
[----:B------:R-:W-:Y:S02]  /*ae50*/  ULDC UR8, c[0x0][0x228] ;  /* 0x00008a0000087ab9 */ /* 0x000fe40000000800 */
[----:B------:R1:W-:Y:S01]  /*ae60*/  @P3 STG.E.U8 desc[UR14][R18.64], R21 ;  /* 0x0000001512003986 */ /* 0x0003e2000c10110e */
[----:B------:R-:W-:Y:S02]  /*ae70*/  IADD3 R16, P3, R22, R7, RZ ;  /* 0x0000000716107210 */ /* 0x000fe40007f7e0ff */
[----:B------:R-:W-:Y:S01]  /*ae80*/  ISETP.LT.AND P4, PT, R5, UR8, !P4 ;  /* 0x0000000805007c0c */ /* 0x000fe2000e781270 */
[----:B------:R-:W-:Y:S02]  /*ae90*/  ULDC UR8, c[0x0][0x228] ;  /* 0x00008a0000087ab9 */ /* 0x000fe40000000800 */
[----:B------:R-:W-:Y:S01]  /*aea0*/  IMAD.X R17, R27, 0x1, R24, P3 ;  /* 0x000000011b117824 */ /* 0x000fe200018e0618 */
[----:B------:R-:W-:Y:S01]  /*aeb0*/  ISETP.GE.AND P3, PT, R14, UR4, PT ;  /* 0x000000040e007c0c */ /* 0x000fe2000bf66270 */
[----:B------:R-:W-:Y:S01]  /*aec0*/  ULDC UR4, c[0x0][0x248] ;  /* 0x0000920000047ab9 */ /* 0x000fe20000000800 */
[----:B0-----:R-:W-:Y:S01]  /*aed0*/  IADD3 R12, P6, R20, R6, RZ ;  /* 0x00000006140c7210 */ /* 0x001fe20007fde0ff */
[----:B------:R-:W-:Y:S01]  /*aee0*/  VIADD R14, R4, 0x32 ;  /* 0x00000032040e7836 */ /* 0x000fe20000000000 */
[----:B------:R-:W-:Y:S01]  /*aef0*/  PRMT R23, R15, 0x7772, RZ ;  /* 0x000077720f177816 */ /* 0x000fe200000000ff */
[----:B------:R0:W-:Y:S01]  /*af00*/  @P2 STG.E.U8 desc[UR14][R16.64], R25 ;  /* 0x0000001910002986 */ /* 0x0001e2000c10110e */
[----:B-1----:R-:W-:Y:S01]  /*af10*/  VIADD R21, R20, UR4 ;  /* 0x0000000414157c36 */ /* 0x002fe20008000000 */
[----:B------:R-:W-:Y:S01]  /*af20*/  ULDC UR4, c[0x0][0x22c] ;  /* 0x00008b0000047ab9 */ /* 0x000fe20000000800 */
[----:B------:R-:W-:Y:S01]  /*af30*/  IMAD.X R13, R29, 0x1, R2, P6 ;  /* 0x000000011d0d7824 */ /* 0x000fe200030e0602 */
[----:B------:R-:W-:-:S02]  /*af40*/  ISETP.LT.AND P6, PT, R3, UR10, !P5 ;  /* 0x0000000a03007c0c */ /* 0x000fc4000efc1270 */
[----:B------:R-:W-:Y:S01]  /*af50*/  ISETP.GE.AND P2, PT, R14, UR6, PT ;  /* 0x000000060e007c0c */ /* 0x000fe2000bf46270 */
[----:B------:R-:W-:Y:S01]  /*af60*/  VIADD R14, R4, 0x33 ;  /* 0x00000033040e7836 */ /* 0x000fe20000000000 */
[----:B------:R1:W-:Y:S01]  /*af70*/  @P1 STG.E.U8 desc[UR14][R12.64], R23 ;  /* 0x000000170c001986 */ /* 0x0003e2000c10110e */
[----:B------:R-:W-:Y:S01]  /*af80*/  IADD3 R18, P1, R20, R7, RZ ;  /* 0x0000000714127210 */ /* 0x000fe20007f3e0ff */
[----:B------:R-:W-:Y:S01]  /*af90*/  ULDC UR6, c[0x0][0x228] ;  /* 0x00008a0000067ab9 */ /* 0x000fe20000000800 */
[----:B0-----:R-:W-:Y:S01]  /*afa0*/  SHF.R.S32.HI R25, RZ, 0x1f, R21 ;  /* 0x0000001fff197819 */ /* 0x001fe20000011415 */
[----:B------:R-:W-:Y:S01]  /*afb0*/  VIADD R16, R4, 0x34 ;  /* 0x0000003404107836 */ /* 0x000fe20000000000 */
[----:B------:R-:W-:Y:S01]  /*afc0*/  PRMT R17, R15, 0x7773, RZ ;  /* 0x000077730f117816 */ /* 0x000fe200000000ff */
[----:B------:R-:W-:Y:S01]  /*afd0*/  IMAD.X R19, R29, 0x1, R24, P1 ;  /* 0x000000011d137824 */ /* 0x000fe200008e0618 */
[----:B-1----:R-:W-:-:S04]  /*afe0*/  IADD3 R12, P1, R21, R6, RZ ;  /* 0x00000006150c7210 */ /* 0x002fc80007f3e0ff */
[----:B------:R0:W-:Y:S01]  /*aff0*/  @P4 STG.E.U8 desc[UR14][R18.64], R17 ;  /* 0x0000001112004986 */ /* 0x0001e2000c10110e */
[----:B-----5:R-:W-:Y:S02]  /*b000*/  PRMT R23, R8, 0x7770, RZ ;  /* 0x0000777008177816 */ /* 0x020fe400000000ff */
[----:B------:R-:W-:Y:S01]  /*b010*/  ISETP.LT.AND P4, PT, R5, UR6, !P5 ;  /* 0x0000000605007c0c */ /* 0x000fe2000ef81270 */
[----:B------:R-:W-:Y:S01]  /*b020*/  IMAD.X R13, R25, 0x1, R2, P1 ;  /* 0x00000001190d7824 */ /* 0x000fe200008e0602 */
[----:B------:R-:W-:Y:S01]  /*b030*/  ISETP.GE.AND P1, PT, R14, UR4, PT ;  /* 0x000000040e007c0c */ /* 0x000fe2000bf26270 */
[----:B------:R-:W-:Y:S01]  /*b040*/  ULDC UR4, c[0x0][0x248] ;  /* 0x0000920000047ab9 */ /* 0x000fe20000000800 */
[----:B------:R-:W-:Y:S01]  /*b050*/  ULDC UR6, c[0x0][0x228] ;  /* 0x00008a0000067ab9 */ /* 0x000fe20000000800 */
[C---:B------:R-:W-:Y:S01]  /*b060*/  VIADD R20, R21.reuse, UR4 ;  /* 0x0000000415147c36 */ /* 0x040fe20008000000 */
[----:B------:R1:W-:Y:S01]  /*b070*/  @P6 STG.E.U8 desc[UR14][R12.64], R23 ;  /* 0x000000170c006986 */ /* 0x0003e2000c10110e */
[----:B------:R-:W-:Y:S01]  /*b080*/  IADD3 R14, P6, R21, R7, RZ ;  /* 0x00000007150e7210 */ /* 0x000fe20007fde0ff */
[----:B------:R-:W-:Y:S01]  /*b090*/  ULDC UR4, c[0x0][0x22c] ;  /* 0x00008b0000047ab9 */ /* 0x000fe20000000800 */
[----:B------:R-:W-:Y:S01]  /*b0a0*/  ISETP.LT.AND P5, PT, R3, UR8, !P3 ;  /* 0x0000000803007c0c */ /* 0x000fe2000dfa1270 */
[----:B------:R-:W-:Y:S01]  /*b0b0*/  ULDC UR8, c[0x0][0x228] ;  /* 0x00008a0000087ab9 */ /* 0x000fe20000000800 */
[----:B0-----:R-:W-:Y:S01]  /*b0c0*/  SHF.R.S32.HI R17, RZ, 0x1f, R20 ;  /* 0x0000001fff117819 */ /* 0x001fe20000011414 */
[----:B------:R-:W-:Y:S01]  /*b0d0*/  IMAD.X R15, R25, 0x1, R24, P6 ;  /* 0x00000001190f7824 */ /* 0x000fe200030e0618 */
[----:B------:R-:W-:Y:S01]  /*b0e0*/  ISETP.LT.AND P3, PT, R5, UR6, !P3 ;  /* 0x0000000605007c0c */ /* 0x000fe2000df61270 */
[----:B------:R-:W-:Y:S01]  /*b0f0*/  ULDC UR6, c[0x0][0x228] ;  /* 0x00008a0000067ab9 */ /* 0x000fe20000000800 */
[----:B------:R-:W-:-:S02]  /*b100*/  PRMT R19, R8, 0x7772, RZ ;  /* 0x0000777208137816 */ /* 0x000fc400000000ff */
[C---:B------:R-:W-:Y:S02]  /*b110*/  PRMT R21, R8.reuse, 0x7773, RZ ;  /* 0x0000777308157816 */ /* 0x040fe400000000ff */
[----:B-1----:R-:W-:Y:S01]  /*b120*/  PRMT R23, R8, 0x7771, RZ ;  /* 0x0000777108177816 */ /* 0x002fe200000000ff */
[----:B------:R-:W-:Y:S01]  /*b130*/  VIADD R8, R4, 0x35 ;  /* 0x0000003504087836 */ /* 0x000fe20000000000 */
[----:B------:R-:W-:-:S03]  /*b140*/  IADD3 R12, P6, R20, R6, RZ ;  /* 0x00000006140c7210 */ /* 0x000fc60007fde0ff */
[----:B------:R0:W-:Y:S01]  /*b150*/  @P4 STG.E.U8 desc[UR14][R14.64], R23 ;  /* 0x000000170e004986 */ /* 0x0001e2000c10110e */
[----:B------:R-:W-:Y:S01]  /*b160*/  ISETP.GE.AND P4, PT, R16, UR4, PT ;  /* 0x0000000410007c0c */ /* 0x000fe2000bf86270 */
[C---:B------:R-:W-:Y:S01]  /*b170*/  IMAD.X R13, R17.reuse, 0x1, R2, P6 ;  /* 0x00000001110d7824 */ /* 0x040fe200030e0602 */
[CC--:B------:R-:W-:Y:S01]  /*b180*/  IADD3 R16, P6, R20.reuse, R7.reuse, RZ ;  /* 0x0000000714107210 */ /* 0x0c0fe20007fde0ff */
[----:B------:R-:W-:Y:S02]  /*b190*/  ULDC UR4, c[0x0][0x248] ;  /* 0x0000920000047ab9 */ /* 0x000fe40000000800 */
[----:B------:R-:W-:Y:S01]  /*b1a0*/  VIADD R20, R20, UR4 ;  /* 0x0000000414147c36 */ /* 0x000fe20008000000 */
[----:B------:R1:W-:Y:S01]  /*b1b0*/  @P5 STG.E.U8 desc[UR14][R12.64], R19 ;  /* 0x000000130c005986 */ /* 0x0003e2000c10110e */
[----:B------:R-:W-:Y:S01]  /*b1c0*/  IMAD.X R17, R17, 0x1, R24, P6 ;  /* 0x0000000111117824 */ /* 0x000fe200030e0618 */
[----:B------:R-:W-:Y:S01]  /*b1d0*/  ISETP.LT.AND P5, PT, R3, UR6, !P2 ;  /* 0x0000000603007c0c */ /* 0x000fe2000d7a1270 */
[----:B------:R-:W-:Y:S01]  /*b1e0*/  ULDC UR6, c[0x0][0x228] ;  /* 0x00008a0000067ab9 */ /* 0x000fe20000000800 */
[----:B------:R-:W-:Y:S01]  /*b1f0*/  ULDC UR4, c[0x0][0x248] ;  /* 0x0000920000047ab9 */ /* 0x000fe20000000800 */
[----:B0-----:R-:W-:Y:S01]  /*b200*/  SHF.R.S32.HI R23, RZ, 0x1f, R20 ;  /* 0x0000001fff177819 */ /* 0x001fe20000011414 */
[----:B------:R0:W-:Y:S01]  /*b210*/  @P3 STG.E.U8 desc[UR14][R16.64], R21 ;  /* 0x0000001510003986 */ /* 0x0001e2000c10110e */
[CC--:B------:R-:W-:Y:S01]  /*b220*/  IADD3 R14, P3, R20.reuse, R6.reuse, RZ ;  /* 0x00000006140e7210 */ /* 0x0c0fe20007f7e0ff */
[C---:B------:R-:W-:Y:S01]  /*b230*/  VIADD R18, R20.reuse, UR4 ;  /* 0x0000000414127c36 */ /* 0x040fe20008000000 */
[----:B------:R-:W-:Y:S01]  /*b240*/  ISETP.LT.AND P2, PT, R5, UR6, !P2 ;  /* 0x0000000605007c0c */ /* 0x000fe2000d741270 */
[----:B------:R-:W-:Y:S01]  /*b250*/  ULDC UR6, c[0x0][0x228] ;  /* 0x00008a0000067ab9 */ /* 0x000fe20000000800 */
[----:B------:R-:W-:Y:S01]  /*b260*/  ISETP.LT.AND P6, PT, R3, UR8, !P1 ;  /* 0x0000000803007c0c */ /* 0x000fe2000cfc1270 */
[----:B------:R-:W-:Y:S01]  /*b270*/  IMAD.X R15, R23, 0x1, R2, P3 ;  /* 0x00000001170f7824 */ /* 0x000fe200018e0602 */
[----:B-1----:R-:W-:Y:S01]  /*b280*/  PRMT R19, R9, 0x7770, RZ ;  /* 0x0000777009137816 */ /* 0x002fe200000000ff */
[----:B------:R-:W-:Y:S01]  /*b290*/  ULDC UR4, c[0x0][0x248] ;  /* 0x0000920000047ab9 */ /* 0x000fe20000000800 */
[----:B------:R-:W-:Y:S01]  /*b2a0*/  IADD3 R12, P3, R20, R7, RZ ;  /* 0x00000007140c7210 */ /* 0x000fe20007f7e0ff */
[----:B------:R-:W-:Y:S01]  /*b2b0*/  ULDC UR8, c[0x0][0x228] ;  /* 0x00008a0000087ab9 */ /* 0x000fe20000000800 */
[----:B------:R-:W-:Y:S01]  /*b2c0*/  SHF.R.S32.HI R25, RZ, 0x1f, R18 ;  /* 0x0000001fff197819 */ /* 0x000fe20000011412 */
[----:B------:R1:W-:Y:S01]  /*b2d0*/  @P5 STG.E.U8 desc[UR14][R14.64], R19 ;  /* 0x000000130e005986 */ /* 0x0003e2000c10110e */
[----:B0-----:R-:W-:Y:S01]  /*b2e0*/  IADD3 R16, P5, R18, R6, RZ ;  /* 0x0000000612107210 */ /* 0x001fe20007fbe0ff */
[----:B------:R-:W-:Y:S01]  /*b2f0*/  IMAD.X R13, R23, 0x1, R24, P3 ;  /* 0x00000001170d7824 */ /* 0x000fe200018e0618 */
[----:B------:R-:W-:-:S02]  /*b300*/  PRMT R23, R9, 0x7771, RZ ;  /* 0x0000777109177816 */ /* 0x000fc400000000ff */
[----:B------:R-:W-:Y:S01]  /*b310*/  ISETP.LT.AND P1, PT, R5, UR6, !P1 ;  /* 0x0000000605007c0c */ /* 0x000fe2000cf21270 */
[----:B------:R-:W-:Y:S01]  /*b320*/  IMAD.X R17, R25, 0x1, R2, P5 ;  /* 0x0000000119117824 */ /* 0x000fe200028e0602 */
[----:B------:R-:W-:Y:S01]  /*b330*/  PRMT R21, R9, 0x7772, RZ ;  /* 0x0000777209157816 */ /* 0x000fe200000000ff */
[----:B------:R0:W-:Y:S01]  /*b340*/  @P2 STG.E.U8 desc[UR14][R12.64], R23 ;  /* 0x000000170c002986 */ /* 0x0001e2000c10110e */
[----:B------:R-:W-:Y:S01]  /*b350*/  ISETP.LT.AND P5, PT, R3, UR8, !P4 ;  /* 0x0000000803007c0c */ /* 0x000fe2000e7a1270 */
[----:B------:R-:W-:Y:S01]  /*b360*/  ULDC UR6, c[0x0][0x228] ;  /* 0x00008a0000067ab9 */ /* 0x000fe20000000800 */
[----:B------:R-:W-:Y:S01]  /*b370*/  ISETP.GE.AND P3, PT, R8, UR25, PT ;  /* 0x0000001908007c0c */ /* 0x000fe2000bf66270 */
[C---:B-1----:R-:W-:Y:S01]  /*b380*/  VIADD R19, R18.reuse, UR4 ;  /* 0x0000000412137c36 */ /* 0x042fe20008000000 */
[-C--:B------:R-:W-:Y:S01]  /*b390*/  IADD3 R14, P2, R18, R7.reuse, RZ ;  /* 0x00000007120e7210 */ /* 0x080fe20007f5e0ff */
[----:B------:R1:W-:Y:S01]  /*b3a0*/  @P6 STG.E.U8 desc[UR14][R16.64], R21 ;  /* 0x0000001510006986 */ /* 0x0003e2000c10110e */
[C---:B------:R-:W-:Y:S01]  /*b3b0*/  VIADD R18, R4.reuse, 0x36 ;  /* 0x0000003604127836 */ /* 0x040fe20000000000 */
[----:B------:R-:W-:Y:S01]  /*b3c0*/  ISETP.LT.AND P4, PT, R5, UR6, !P4 ;  /* 0x0000000605007c0c */ /* 0x000fe2000e781270 */
[----:B------:R-:W-:Y:S01]  /*b3d0*/  ULDC UR4, c[0x0][0x248] ;  /* 0x0000920000047ab9 */ /* 0x000fe20000000800 */
[----:B------:R-:W-:Y:S01]  /*b3e0*/  IMAD.X R15, R25, 0x1, R24, P2 ;  /* 0x00000001190f7824 */ /* 0x000fe200010e0618 */
[----:B------:R-:W-:Y:S01]  /*b3f0*/  SHF.R.S32.HI R27, RZ, 0x1f, R19 ;  /* 0x0000001fff1b7819 */ /* 0x000fe20000011413 */
[----:B0-----:R-:W-:Y:S01]  /*b400*/  VIADD R12, R4, 0x37 ;  /* 0x00000037040c7836 */ /* 0x001fe20000000000 */
[C---:B------:R-:W-:Y:S01]  /*b410*/  IADD3 R8, P6, R19.reuse, R6, RZ ;  /* 0x0000000613087210 */ /* 0x040fe20007fde0ff */
[----:B------:R-:W-:Y:S01]  /*b420*/  ULDC UR6, c[0x0][0x228] ;  /* 0x00008a0000067ab9 */ /* 0x000fe20000000800 */
[----:B------:R-:W-:Y:S01]  /*b430*/  ISETP.GE.AND P2, PT, R18, UR23, PT ;  /* 0x0000001712007c0c */ /* 0x000fe2000bf46270 */
[----:B------:R-:W-:Y:S01]  /*b440*/  VIADD R18, R19, UR4 ;  /* 0x0000000413127c36 */ /* 0x000fe20008000000 */
[----:B------:R-:W-:Y:S01]  /*b450*/  ULDC UR4, c[0x0][0x228] ;  /* 0x00008a0000047ab9 */ /* 0x000fe20000000800 */
[----:B-1----:R-:W-:Y:S01]  /*b460*/  PRMT R21, R9, 0x7773, RZ ;  /* 0x0000777309157816 */ /* 0x002fe200000000ff */
[----:B------:R-:W-:Y:S01]  /*b470*/  IMAD.X R9, R27, 0x1, R2, P6 ;  /* 0x000000011b097824 */ /* 0x000fe200030e0602 */
[----:B------:R-:W-:Y:S01]  /*b480*/  PRMT R17, R10, 0x7770, RZ ;  /* 0x000077700a117816 */ /* 0x000fe200000000ff */
[----:B------:R-:W-:Y:S01]  /*b490*/  VIADD R16, R4, 0x38 ;  /* 0x0000003804107836 */ /* 0x000fe20000000000 */
[----:B------:R-:W-:Y:S01]  /*b4a0*/  PRMT R23, R10, 0x7772, RZ ;  /* 0x000077720a177816 */ /* 0x000fe200000000ff */
[----:B------:R0:W-:Y:S01]  /*b4b0*/  @P1 STG.E.U8 desc[UR14][R14.64], R21 ;  /* 0x000000150e001986 */ /* 0x0001e2000c10110e */
[----:B------:R-:W-:Y:S01]  /*b4c0*/  ISETP.GE.AND P1, PT, R12, UR21, PT ;  /* 0x000000150c007c0c */ /* 0x000fe2000bf26270 */
[----:B------:R-:W-:Y:S01]  /*b4d0*/  ULDC UR8, c[0x0][0x228] ;  /* 0x00008a0000087ab9 */ /* 0x000fe20000000800 */
[----:B------:R-:W-:Y:S01]  /*b4e0*/  IADD3 R12, P6, R19, R7, RZ ;  /* 0x00000007130c7210 */ /* 0x000fe20007fde0ff */
[----:B------:R1:W-:Y:S01]  /*b4f0*/  @P5 STG.E.U8 desc[UR14][R8.64], R17 ;  /* 0x0000001108005986 */ /* 0x0003e2000c10110e */
[----:B------:R-:W-:Y:S01]  /*b500*/  ISETP.LT.AND P5, PT, R3, UR6, !P3 ;  /* 0x0000000603007c0c */ /* 0x000fe2000dfa1270 */
[----:B------:R-:W-:Y:S01]  /*b510*/  ULDC UR6, c[0x0][0x228] ;  /* 0x00008a0000067ab9 */ /* 0x000fe20000000800 */
[----:B------:R-:W-:Y:S01]  /*b520*/  SHF.R.S32.HI R19, RZ, 0x1f, R18 ;  /* 0x0000001fff137819 */ /* 0x000fe20000011412 */
[----:B------:R-:W-:Y:S01]  /*b530*/  IMAD.X R13, R27, 0x1, R24, P6 ;  /* 0x000000011b0d7824 */ /* 0x000fe200030e0618 */
[----:B------:R-:W-:Y:S01]  /*b540*/  ISETP.LT.AND P3, PT, R5, UR4, !P3 ;  /* 0x0000000405007c0c */ /* 0x000fe2000df61270 */
[----:B------:R-:W-:Y:S01]  /*b550*/  ULDC UR4, c[0x0][0x248] ;  /* 0x0000920000047ab9 */ /* 0x000fe20000000800 */
[----:B------:R-:W-:-:S02]  /*b560*/  PRMT R25, R11, 0x7770, RZ ;  /* 0x000077700b197816 */ /* 0x000fc400000000ff */
[C---:B0-----:R-:W-:Y:S02]  /*b570*/  PRMT R15, R10.reuse, 0x7771, RZ ;  /* 0x000077710a0f7816 */ /* 0x041fe400000000ff */
[----:B------:R-:W-:Y:S01]  /*b580*/  PRMT R21, R10, 0x7773, RZ ;  /* 0x000077730a157816 */ /* 0x000fe200000000ff */
[C---:B------:R-:W-:Y:S01]  /*b590*/  VIADD R10, R18.reuse, UR4 ;  /* 0x00000004120a7c36 */ /* 0x040fe20008000000 */
[-C--:B-1----:R-:W-:Y:S01]  /*b5a0*/  IADD3 R8, P6, R18, R6.reuse, RZ ;  /* 0x0000000612087210 */ /* 0x082fe20007fde0ff */
[----:B------:R-:W-:Y:S01]  /*b5b0*/  @P4 STG.E.U8 desc[UR14][R12.64], R15 ;  /* 0x0000000f0c004986 */ /* 0x000fe2000c10110e */
[----:B------:R-:W-:Y:S01]  /*b5c0*/  ISETP.GE.AND P4, PT, R16, UR19, PT ;  /* 0x0000001310007c0c */ /* 0x000fe2000bf86270 */
[----:B------:R-:W-:Y:S01]  /*b5d0*/  ULDC UR4, c[0x0][0x248] ;  /* 0x0000920000047ab9 */ /* 0x000fe20000000800 */
[----:B------:R-:W-:Y:S01]  /*b5e0*/  SHF.R.S32.HI R27, RZ, 0x1f, R10 ;  /* 0x0000001fff1b7819 */ /* 0x000fe2000001140a */
[----:B------:R-:W-:Y:S01]  /*b5f0*/  IMAD.X R9, R19, 0x1, R2, P6 ;  /* 0x0000000113097824 */ /* 0x000fe200030e0602 */
[----:B------:R0:W1:Y:S01]  /*b600*/  LDS.128 R12, [R0] ;  /* 0x00000000000c7984 */ /* 0x0000620000000c00 */
[-C--:B------:R-:W-:Y:S01]  /*b610*/  IADD3 R16, P6, R18, R7.reuse, RZ ;  /* 0x0000000712107210 */ /* 0x080fe20007fde0ff */
[C---:B------:R-:W-:Y:S01]  /*b620*/  VIADD R20, R10.reuse, UR4 ;  /* 0x000000040a147c36 */ /* 0x040fe20008000000 */
[----:B------:R-:W-:Y:S01]  /*b630*/  ULDC UR4, c[0x0][0x248] ;  /* 0x0000920000047ab9 */ /* 0x000fe20000000800 */
[----:B------:R2:W-:Y:S01]  /*b640*/  @P5 STG.E.U8 desc[UR14][R8.64], R23 ;  /* 0x0000001708005986 */ /* 0x0005e2000c10110e */
[----:B------:R-:W-:Y:S01]  /*b650*/  ISETP.LT.AND P5, PT, R3, UR6, !P2 ;  /* 0x0000000603007c0c */ /* 0x000fe2000d7a1270 */
[----:B------:R-:W-:Y:S01]  /*b660*/  IMAD.X R17, R19, 0x1, R24, P6 ;  /* 0x0000000113117824 */ /* 0x000fe200030e0618 */
[----:B------:R-:W-:Y:S01]  /*b670*/  ULDC UR6, c[0x0][0x228] ;  /* 0x00008a0000067ab9 */ /* 0x000fe20000000800 */
[----:B------:R-:W-:Y:S01]  /*b680*/  ISETP.LT.AND P6, PT, R3, UR8, !P1 ;  /* 0x0000000803007c0c */ /* 0x000fe2000cfc1270 */
[----:B------:R-:W-:Y:S01]  /*b690*/  ULDC UR8, c[0x0][0x228] ;  /* 0x00008a0000087ab9 */ /* 0x000fe20000000800 */
[----:B------:R-:W-:Y:S01]  /*b6a0*/  ISETP.LT.AND P2, PT, R5, UR6, !P2 ;  /* 0x0000000605007c0c */ /* 0x000fe2000d741270 */
[----:B------:R3:W-:Y:S01]  /*b6b0*/  @P3 STG.E.U8 desc[UR14][R16.64], R21 ;  /* 0x0000001510003986 */ /* 0x0007e2000c10110e */
[-C--:B------:R-:W-:Y:S01]  /*b6c0*/  IADD3 R18, P3, R10, R6.reuse, RZ ;  /* 0x000000060a127210 */ /* 0x080fe20007f7e0ff */
[----:B------:R-:W-:Y:S01]  /*b6d0*/  ULDC UR6, c[0x0][0x228] ;  /* 0x00008a0000067ab9 */ /* 0x000fe20000000800 */
[----:B------:R-:W-:Y:S01]  /*b6e0*/  SHF.R.S32.HI R29, RZ, 0x1f, R20 ;  /* 0x0000001fff1d7819 */ /* 0x000fe20000011414 */
[----:B0-----:R-:W-:Y:S01]  /*b6f0*/  VIADD R0, R4, 0x39 ;  /* 0x0000003904007836 */ /* 0x001fe20000000000 */
[----:B--2---:R-:W-:Y:S01]  /*b700*/  PRMT R23, R11, 0x7771, RZ ;  /* 0x000077710b177816 */ /* 0x004fe200000000ff */
[----:B------:R-:W-:Y:S01]  /*b710*/  IMAD.X R19, R27, 0x1, R2, P3 ;  /* 0x000000011b137824 */ /* 0x000fe200018e0602 */
[-C--:B------:R-:W-:Y:S01]  /*b720*/  IADD3 R8, P3, R10, R7.reuse, RZ ;  /* 0x000000070a087210 */ /* 0x080fe20007f7e0ff */
[C---:B------:R-:W-:Y:S01]  /*b730*/  VIADD R10, R20.reuse, UR4 ;  /* 0x00000004140a7c36 */ /* 0x040fe20008000000 */
[----:B------:R-:W-:Y:S01]  /*b740*/  ISETP.LT.AND P1, PT, R5, UR6, !P1 ;  /* 0x0000000605007c0c */ /* 0x000fe2000cf21270 */
[----:B------:R-:W-:Y:S01]  /*b750*/  ULDC UR4, c[0x0][0x248] ;  /* 0x0000920000047ab9 */ /* 0x000fe20000000800 */
[----:B------:R0:W-:Y:S01]  /*b760*/  @P5 STG.E.U8 desc[UR14][R18.64], R25 ;  /* 0x0000001912005986 */ /* 0x0001e2000c10110e */
[-C--:B---3--:R-:W-:Y:S01]  /*b770*/  IADD3 R16, P5, R20, R6.reuse, RZ ;  /* 0x0000000614107210 */ /* 0x088fe20007fbe0ff */
[----:B------:R-:W-:Y:S01]  /*b780*/  IMAD.X R9, R27, 0x1, R24, P3 ;  /* 0x000000011b097824 */ /* 0x000fe200018e0618 */
[----:B------:R-:W-:Y:S01]  /*b790*/  PRMT R21, R11, 0x7772, RZ ;  /* 0x000077720b157816 */ /* 0x000fe200000000ff */
[----:B------:R-:W-:Y:S01]  /*b7a0*/  ULDC UR6, c[0x0][0x228] ;  /* 0x00008a0000067ab9 */ /* 0x000fe20000000800 */
[----:B------:R-:W-:Y:S01]  /*b7b0*/  ISETP.GE.AND P3, PT, R0, UR17, PT ;  /* 0x0000001100007c0c */ /* 0x000fe2000bf66270 */
[----:B------:R-:W-:Y:S01]  /*b7c0*/  IMAD.X R17, R29, 0x1, R2, P5 ;  /* 0x000000011d117824 */ /* 0x000fe200028e0602 */
[----:B------:R2:W-:Y:S01]  /*b7d0*/  @P2 STG.E.U8 desc[UR14][R8.64], R23 ;  /* 0x0000001708002986 */ /* 0x0005e2000c10110e */
[----:B------:R-:W-:Y:S01]  /*b7e0*/  ISETP.LT.AND P5, PT, R3, UR8, !P4 ;  /* 0x0000000803007c0c */ /* 0x000fe2000e7a1270 */
[----:B------:R-:W-:Y:S01]  /*b7f0*/  VIADD R0, R4, 0x3a ;  /* 0x0000003a04007836 */ /* 0x000fe20000000000 */
[----:B------:R-:W-:Y:S01]  /*b800*/  ISETP.LT.AND P4, PT, R5, UR6, !P4 ;  /* 0x0000000605007c0c */ /* 0x000fe2000e781270 */
[----:B------:R3:W-:Y:S01]  /*b810*/  @P6 STG.E.U8 desc[UR14][R16.64], R21 ;  /* 0x0000001510006986 */ /* 0x0007e2000c10110e */
[----:B0-----:R-:W-:Y:S01]  /*b820*/  IADD3 R18, P2, R20, R7, RZ ;  /* 0x0000000714127210 */ /* 0x001fe20007f5e0ff */
[----:B------:R-:W-:Y:S01]  /*b830*/  VIADD R20, R10, UR4 ;  /* 0x000000040a147c36 */ /* 0x000fe20008000000 */
[----:B------:R-:W-:Y:S01]  /*b840*/  SHF.R.S32.HI R25, RZ, 0x1f, R10 ;  /* 0x0000001fff197819 */ /* 0x000fe2000001140a */
[----:B------:R-:W-:Y:S01]  /*b850*/  ULDC UR6, c[0x0][0x228] ;  /* 0x00008a0000067ab9 */ /* 0x000fe20000000800 */
[----:B------:R-:W-:Y:S01]  /*b860*/  ULDC UR4, c[0x0][0x228] ;  /* 0x00008a0000047ab9 */ /* 0x000fe20000000800 */
[----:B------:R-:W-:Y:S01]  /*b870*/  IMAD.X R19, R29, 0x1, R24, P2 ;  /* 0x000000011d137824 */ /* 0x000fe200010e0618 */
[----:B------:R-:W-:Y:S01]  /*b880*/  ISETP.GE.AND P2, PT, R0, UR13, PT ;  /* 0x0000000d00007c0c */ /* 0x000fe2000bf46270 */
[----:B------:R-:W-:Y:S01]  /*b890*/  VIADD R0, R4, 0x3b ;  /* 0x0000003b04007836 */ /* 0x000fe20000000000 */
[----:B--2---:R-:W-:Y:S01]  /*b8a0*/  IADD3 R8, P6, R10, R6, RZ ;  /* 0x000000060a087210 */ /* 0x004fe20007fde0ff */
[----:B------:R-:W-:Y:S01]  /*b8b0*/  ULDC UR8, c[0x0][0x228] ;  /* 0x00008a0000087ab9 */ /* 0x000fe20000000800 */
[----:B-1----:R-:W-:-:S02]  /*b8c0*/  PRMT R23, R12, 0x7771, RZ ;  /* 0x000077710c177816 */ /* 0x002fc400000000ff */
[----:B---3--:R-:W-:Y:S01]  /*b8d0*/  PRMT R17, R11, 0x7773, RZ ;  /* 0x000077730b117816 */ /* 0x008fe200000000ff */
[C---:B------:R-:W-:Y:S01]  /*b8e0*/  IMAD.X R9, R25.reuse, 0x1, R2, P6 ;  /* 0x0000000119097824 */ /* 0x040fe200030e0602 */
[----:B------:R-:W-:Y:S02]  /*b8f0*/  PRMT R21, R12, 0x7770, RZ ;  /* 0x000077700c157816 */ /* 0x000fe400000000ff */
[----:B------:R-:W-:Y:S01]  /*b900*/  IADD3 R10, P6, R10, R7, RZ ;  /* 0x000000070a0a7210 */ /* 0x000fe20007fde0ff */
[----:B------:R0:W-:Y:S01]  /*b910*/  @P1 STG.E.U8 desc[UR14][R18.64], R17 ;  /* 0x0000001112001986 */ /* 0x0001e2000c10110e */
[----:B------:R-:W-:Y:S01]  /*b920*/  ISETP.GE.AND P1, PT, R0, UR11, PT ;  /* 0x0000000b00007c0c */ /* 0x000fe2000bf26270 */
[----:B------:R-:W-:Y:S02]  /*b930*/  VIADD R0, R4, 0x3c ;  /* 0x0000003c04007836 */ /* 0x000fe40000000000 */
[----:B------:R1:W-:Y:S01]  /*b940*/  @P5 STG.E.U8 desc[UR14][R8.64], R21 ;  /* 0x0000001508005986 */ /* 0x0003e2000c10110e */
[----:B------:R-:W-:Y:S01]  /*b950*/  IMAD.X R11, R25, 0x1, R24, P6 ;  /* 0x00000001190b7824 */ /* 0x000fe200030e0618 */
[----:B------:R-:W-:Y:S01]  /*b960*/  ISETP.LT.AND P5, PT, R3, UR6, !P3 ;  /* 0x0000000603007c0c */ /* 0x000fe2000dfa1270 */
[----:B------:R-:W-:Y:S01]  /*b970*/  ULDC UR6, c[0x0][0x228] ;  /* 0x00008a0000067ab9 */ /* 0x000fe20000000800 */
[----:B------:R-:W-:Y:S01]  /*b980*/  ISETP.LT.AND P3, PT, R5, UR4, !P3 ;  /* 0x0000000405007c0c */ /* 0x000fe2000df61270 */
[----:B------:R-:W-:Y:S01]  /*b990*/  ULDC UR4, c[0x0][0x248] ;  /* 0x0000920000047ab9 */ /* 0x000fe20000000800 */
[----:B------:R2:W-:Y:S01]  /*b9a0*/  @P4 STG.E.U8 desc[UR14][R10.64], R23 ;  /* 0x000000170a004986 */ /* 0x0005e2000c10110e */
[----:B------:R-:W-:Y:S01]  /*b9b0*/  ISETP.GE.AND P4, PT, R0, UR9, PT ;  /* 0x0000000900007c0c */ /* 0x000fe2000bf86270 */
[C---:B------:R-:W-:Y:S01]  /*b9c0*/  VIADD R0, R4.reuse, 0x3d ;  /* 0x0000003d04007836 */ /* 0x040fe20000000000 */
[----:B0-----:R-:W-:Y:S01]  /*b9d0*/  SHF.R.S32.HI R17, RZ, 0x1f, R20 ;  /* 0x0000001fff117819 */ /* 0x001fe20000011414 */
[----:B------:R-:W-:Y:S01]  /*b9e0*/  VIADD R4, R4, 0x3e ;  /* 0x0000003e04047836 */ /* 0x000fe20000000000 */
[----:B------:R-:W-:-:S02]  /*b9f0*/  PRMT R19, R12, 0x7773, RZ ;  /* 0x000077730c137816 */ /* 0x000fc400000000ff */
[----:B-1----:R-:W-:Y:S02]  /*ba00*/  IADD3 R8, P6, R20, R6, RZ ;  /* 0x0000000614087210 */ /* 0x002fe40007fde0ff */
[----:B------:R-:W-:-:S03]  /*ba10*/  PRMT R21, R12, 0x7772, RZ ;  /* 0x000077720c157816 */ /* 0x000fc600000000ff */
[----:B------:R-:W-:Y:S01]  /*ba20*/  IMAD.X R9, R17, 0x1, R2, P6 ;  /* 0x0000000111097824 */ /* 0x000fe200030e0602 */
[CC--:B------:R-:W-:Y:S01]  /*ba30*/  IADD3 R16, P6, R20.reuse, R7.reuse, RZ ;  /* 0x0000000714107210 */ /* 0x0c0fe20007fde0ff */
[----:B------:R-:W-:Y:S01]  /*ba40*/  VIADD R20, R20, UR4 ;  /* 0x0000000414147c36 */ /* 0x000fe20008000000 */
[----:B------:R-:W-:Y:S01]  /*ba50*/  ULDC UR4, c[0x0][0x248] ;  /* 0x0000920000047ab9 */ /* 0x000fe20000000800 */
[----:B--2---:R-:W-:Y:S01]  /*ba60*/  PRMT R23, R13, 0x7770, RZ ;  /* 0x000077700d177816 */ /* 0x004fe200000000ff */
[----:B------:R0:W-:Y:S01]  /*ba70*/  @P5 STG.E.U8 desc[UR14][R8.64], R21 ;  /* 0x0000001508005986 */ /* 0x0001e2000c10110e */
[----:B------:R-:W-:Y:S01]  /*ba80*/  IMAD.X R17, R17, 0x1, R24, P6 ;  /* 0x0000000111117824 */ /* 0x000fe200030e0618 */
[C---:B------:R-:W-:Y:S01]  /*ba90*/  ISETP.LT.AND P5, PT, R3.reuse, UR6, !P2 ;  /* 0x0000000603007c0c */ /* 0x040fe2000d7a1270 */
[----:B------:R-:W-:Y:S01]  /*baa0*/  ULDC UR6, c[0x0][0x228] ;  /* 0x00008a0000067ab9 */ /* 0x000fe20000000800 */
[----:B------:R-:W-:Y:S01]  /*bab0*/  SHF.R.S32.HI R25, RZ, 0x1f, R20 ;  /* 0x0000001fff197819 */ /* 0x000fe20000011414 */
[C---:B------:R-:W-:Y:S01]  /*bac0*/  VIADD R12, R20.reuse, UR4 ;  /* 0x00000004140c7c36 */ /* 0x040fe20008000000 */
[----:B------:R1:W-:Y:S01]  /*bad0*/  @P3 STG.E.U8 desc[UR14][R16.64], R19 ;  /* 0x0000001310003986 */ /* 0x0003e2000c10110e */
[C---:B------:R-:W-:Y:S01]  /*bae0*/  IADD3 R10, P3, R20.reuse, R6, RZ ;  /* 0x00000006140a7210 */ /* 0x040fe20007f7e0ff */
[----:B------:R-:W-:Y:S01]  /*baf0*/  ULDC UR4, c[0x0][0x248] ;  /* 0x0000920000047ab9 */ /* 0x000fe20000000800 */
[----:B------:R-:W-:Y:S01]  /*bb00*/  ISETP.LT.AND P6, PT, R3, UR8, !P1 ;  /* 0x0000000803007c0c */ /* 0x000fe2000cfc1270 */
[----:B------:R-:W-:Y:S01]  /*bb10*/  ULDC UR8, c[0x0][0x228] ;  /* 0x00008a0000087ab9 */ /* 0x000fe20000000800 */
[----:B------:R-:W-:Y:S01]  /*bb20*/  SHF.R.S32.HI R27, RZ, 0x1f, R12 ;  /* 0x0000001fff1b7819 */ /* 0x000fe2000001140c */
[----:B------:R-:W-:Y:S01]  /*bb30*/  IMAD.X R11, R25, 0x1, R2, P3 ;  /* 0x00000001190b7824 */ /* 0x000fe200018e0602 */
[----:B------:R-:W-:Y:S01]  /*bb40*/  ISETP.LT.AND P3, PT, R5, UR6, !P2 ;  /* 0x0000000605007c0c */ /* 0x000fe2000d761270 */
[----:B------:R-:W-:Y:S01]  /*bb50*/  ULDC UR6, c[0x0][0x228] ;  /* 0x00008a0000067ab9 */ /* 0x000fe20000000800 */
[----:B0-----:R-:W-:-:S02]  /*bb60*/  IADD3 R8, P2, R20, R7, RZ ;  /* 0x0000000714087210 */ /* 0x001fc40007f5e0ff */
[----:B------:R0:W-:Y:S01]  /*bb70*/  @P5 STG.E.U8 desc[UR14][R10.64], R23 ;  /* 0x000000170a005986 */ /* 0x0001e2000c10110e */
[-C--:B-1----:R-:W-:Y:S02]  /*bb80*/  IADD3 R16, P5, R12, R6.reuse, RZ ;  /* 0x000000060c107210 */ /* 0x082fe40007fbe0ff */
[----:B------:R-:W-:Y:S01]  /*bb90*/  IMAD.X R9, R25, 0x1, R24, P2 ;  /* 0x0000000119097824 */ /* 0x000fe200010e0618 */
[C---:B------:R-:W-:Y:S02]  /*bba0*/  PRMT R21, R13.reuse, 0x7771, RZ ;  /* 0x000077710d157816 */ /* 0x040fe400000000ff */
[----:B------:R-:W-:Y:S01]  /*bbb0*/  ISETP.GE.AND P2, PT, R0, UR7, PT ;  /* 0x0000000700007c0c */ /* 0x000fe2000bf46270 */
[C---:B------:R-:W-:Y:S01]  /*bbc0*/  VIADD R0, R12.reuse, UR4 ;  /* 0x000000040c007c36 */ /* 0x040fe20008000000 */
[----:B------:R-:W-:Y:S01]  /*bbd0*/  PRMT R19, R13, 0x7772, RZ ;  /* 0x000077720d137816 */ /* 0x000fe200000000ff */
[----:B------:R-:W-:Y:S01]  /*bbe0*/  IMAD.X R17, R27, 0x1, R2, P5 ;  /* 0x000000011b117824 */ /* 0x000fe200028e0602 */
[----:B------:R1:W-:Y:S01]  /*bbf0*/  @P3 STG.E.U8 desc[UR14][R8.64], R21 ;  /* 0x0000001508003986 */ /* 0x0003e2000c10110e */
[----:B------:R-:W-:Y:S01]  /*bc00*/  ULDC UR7, c[0x0][0x228] ;  /* 0x00008a0000077ab9 */ /* 0x000fe20000000800 */
[----:B0-----:R-:W-:Y:S01]  /*bc10*/  SHF.R.S32.HI R23, RZ, 0x1f, R0 ;  /* 0x0000001fff177819 */ /* 0x001fe20000011400 */
[----:B------:R-:W-:Y:S01]  /*bc20*/  ULDC UR4, c[0x0][0x248] ;  /* 0x0000920000047ab9 */ /* 0x000fe20000000800 */
[----:B------:R-:W-:Y:S01]  /*bc30*/  ISETP.LT.AND P1, PT, R5, UR6, !P1 ;  /* 0x0000000605007c0c */ /* 0x000fe2000cf21270 */
[----:B------:R0:W-:Y:S01]  /*bc40*/  @P6 STG.E.U8 desc[UR14][R16.64], R19 ;  /* 0x0000001310006986 */ /* 0x0001e2000c10110e */
[----:B------:R-:W-:Y:S01]  /*bc50*/  ISETP.LT.AND P5, PT, R3, UR7, !P4 ;  /* 0x0000000703007c0c */ /* 0x000fe2000e7a1270 */
[----:B------:R-:W-:Y:S01]  /*bc60*/  ULDC UR6, c[0x0][0x228] ;  /* 0x00008a0000067ab9 */ /* 0x000fe20000000800 */
[----:B------:R-:W-:Y:S01]  /*bc70*/  ISETP.LT.AND P4, PT, R5, UR8, !P4 ;  /* 0x0000000805007c0c */ /* 0x000fe2000e781270 */
[----:B------:R-:W-:Y:S01]  /*bc80*/  ULDC UR7, c[0x0][0x228] ;  /* 0x00008a0000077ab9 */ /* 0x000fe20000000800 */
[----:B------:R-:W-:Y:S01]  /*bc90*/  IADD3 R10, P6, R12, R7, RZ ;  /* 0x000000070c0a7210 */ /* 0x000fe20007fde0ff */
[----:B------:R-:W-:Y:S01]  /*bca0*/  ULDC UR8, c[0x0][0x228] ;  /* 0x00008a0000087ab9 */ /* 0x000fe20000000800 */
[----:B-1----:R-:W-:-:S02]  /*bcb0*/  IADD3 R8, P3, R0, R6, RZ ;  /* 0x0000000600087210 */ /* 0x002fc40007f7e0ff */
[----:B------:R-:W-:Y:S01]  /*bcc0*/  PRMT R21, R13, 0x7773, RZ ;  /* 0x000077730d157816 */ /* 0x000fe200000000ff */
[----:B------:R-:W-:Y:S01]  /*bcd0*/  IMAD.X R11, R27, 0x1, R24, P6 ;  /* 0x000000011b0b7824 */ /* 0x000fe200030e0618 */
[----:B------:R-:W-:Y:S01]  /*bce0*/  ISETP.GE.AND P6, PT, R4, UR5, PT ;  /* 0x0000000504007c0c */ /* 0x000fe2000bfc6270 */
[C---:B------:R-:W-:Y:S01]  /*bcf0*/  IMAD.X R9, R23.reuse, 0x1, R2, P3 ;  /* 0x0000000117097824 */ /* 0x040fe200018e0602 */
[C---:B------:R-:W-:Y:S01]  /*bd00*/  IADD3 R12, P3, R0.reuse, R7, RZ ;  /* 0x00000007000c7210 */ /* 0x040fe20007f7e0ff */
[----:B------:R-:W-:Y:S01]  /*bd10*/  VIADD R0, R0, UR4 ;  /* 0x0000000400007c36 */ /* 0x000fe20008000000 */
[C---:B0-----:R-:W-:Y:S01]  /*bd20*/  PRMT R19, R14.reuse, 0x7770, RZ ;  /* 0x000077700e137816 */ /* 0x041fe200000000ff */
[----:B------:R-:W-:Y:S01]  /*bd30*/  ULDC UR5, c[0x0][0x248] ;  /* 0x0000920000057ab9 */ /* 0x000fe20000000800 */
[----:B------:R-:W-:Y:S01]  /*bd40*/  PRMT R17, R14, 0x7771, RZ ;  /* 0x000077710e117816 */ /* 0x000fe200000000ff */
[----:B------:R-:W-:Y:S01]  /*bd50*/  IMAD.X R13, R23, 0x1, R24, P3 ;  /* 0x00000001170d7824 */ /* 0x000fe200018e0618 */
[----:B------:R0:W-:Y:S01]  /*bd60*/  @P1 STG.E.U8 desc[UR14][R10.64], R21 ;  /* 0x000000150a001986 */ /* 0x0001e2000c10110e */
[----:B------:R-:W-:Y:S01]  /*bd70*/  VIADD R16, R0, UR5 ;  /* 0x0000000500107c36 */ /* 0x000fe20008000000 */
[----:B------:R-:W-:Y:S01]  /*bd80*/  ULDC UR4, c[0x0][0x248] ;  /* 0x0000920000047ab9 */ /* 0x000fe20000000800 */
[----:B------:R-:W-:Y:S01]  /*bd90*/  ULDC UR5, c[0x0][0x228] ;  /* 0x00008a0000057ab9 */ /* 0x000fe20000000800 */
[----:B------:R1:W-:Y:S01]  /*bda0*/  @P5 STG.E.U8 desc[UR14][R8.64], R19 ;  /* 0x0000001308005986 */ /* 0x0003e2000c10110e */
[----:B------:R-:W-:-:S02]  /*bdb0*/  ISETP.LT.AND P1, PT, R3, UR8, !P0 ;  /* 0x0000000803007c0c */ /* 0x000fc4000c721270 */
[----:B------:R-:W-:Y:S01]  /*bdc0*/  ISETP.LT.AND P0, PT, R5, UR5, !P0 ;  /* 0x0000000505007c0c */ /* 0x000fe2000c701270 */
[----:B------:R2:W-:Y:S01]  /*bdd0*/  @P4 STG.E.U8 desc[UR14][R12.64], R17 ;  /* 0x000000110c004986 */ /* 0x0005e2000c10110e */
[C---:B------:R-:W-:Y:S02]  /*bde0*/  PRMT R25, R14.reuse, 0x7772, RZ ;  /* 0x000077720e197816 */ /* 0x040fe400000000ff */
[----:B------:R-:W-:Y:S02]  /*bdf0*/  PRMT R23, R14, 0x7773, RZ ;  /* 0x000077730e177816 */ /* 0x000fe400000000ff */
[----:B0-----:R-:W-:Y:S02]  /*be00*/  SHF.R.S32.HI R11, RZ, 0x1f, R0 ;  /* 0x0000001fff0b7819 */ /* 0x001fe40000011400 */
[C---:B------:R-:W-:Y:S02]  /*be10*/  IADD3 R10, P4, R0.reuse, R7, RZ ;  /* 0x00000007000a7210 */ /* 0x040fe40007f9e0ff */
[----:B-1----:R-:W-:Y:S01]  /*be20*/  IADD3 R8, P3, R0, R6, RZ ;  /* 0x0000000600087210 */ /* 0x002fe20007f7e0ff */
[----:B------:R-:W-:Y:S01]  /*be30*/  VIADD R0, R16, UR4 ;  /* 0x0000000410007c36 */ /* 0x000fe20008000000 */
[----:B------:R-:W-:Y:S01]  /*be40*/  ULDC UR4, c[0x0][0x228] ;  /* 0x00008a0000047ab9 */ /* 0x000fe20000000800 */
[----:B--2---:R-:W-:-:S02]  /*be50*/  SHF.R.S32.HI R17, RZ, 0x1f, R16 ;  /* 0x0000001fff117819 */ /* 0x004fc40000011410 */
[CC--:B------:R-:W-:Y:S01]  /*be60*/  IADD3 R12, P5, R16.reuse, R6.reuse, RZ ;  /* 0x00000006100c7210 */ /* 0x0c0fe20007fbe0ff */
[C---:B------:R-:W-:Y:S01]  /*be70*/  IMAD.X R9, R11.reuse, 0x1, R2, P3 ;  /* 0x000000010b097824 */ /* 0x040fe200018e0602 */
[----:B------:R-:W-:Y:S01]  /*be80*/  SHF.R.S32.HI R21, RZ, 0x1f, R0 ;  /* 0x0000001fff157819 */ /* 0x000fe20000011400 */
[----:B------:R-:W-:Y:S01]  /*be90*/  IMAD.X R11, R11, 0x1, R24, P4 ;  /* 0x000000010b0b7824 */ /* 0x000fe200020e0618 */
[-C--:B------:R-:W-:Y:S01]  /*bea0*/  IADD3 R16, P4, R16, R7.reuse, RZ ;  /* 0x0000000710107210 */ /* 0x080fe20007f9e0ff */
[----:B------:R-:W-:Y:S01]  /*beb0*/  IMAD.X R13, R17, 0x1, R2, P5 ;  /* 0x00000001110d7824 */ /* 0x000fe200028e0602 */
[C---:B------:R-:W-:Y:S02]  /*bec0*/  IADD3 R18, P3, R0.reuse, R6, RZ ;  /* 0x0000000600127210 */ /* 0x040fe40007f7e0ff */
[----:B------:R-:W-:Y:S01]  /*bed0*/  ISETP.LT.AND P5, PT, R3, UR6, !P2 ;  /* 0x0000000603007c0c */ /* 0x000fe2000d7a1270 */
[----:B------:R-:W-:Y:S01]  /*bee0*/  IMAD.X R17, R17, 0x1, R24, P4 ;  /* 0x0000000111117824 */ /* 0x000fe200020e0618 */
[----:B------:R-:W-:Y:S01]  /*bef0*/  ISETP.LT.AND P2, PT, R5, UR4, !P2 ;  /* 0x0000000405007c0c */ /* 0x000fe2000d741270 */
[----:B------:R-:W-:Y:S01]  /*bf00*/  ULDC UR4, c[0x0][0x228] ;  /* 0x00008a0000047ab9 */ /* 0x000fe20000000800 */
[----:B------:R-:W-:Y:S01]  /*bf10*/  ISETP.LT.AND P4, PT, R3, UR7, !P6 ;  /* 0x0000000703007c0c */ /* 0x000fe2000f781270 */
[----:B------:R-:W-:Y:S01]  /*bf20*/  IMAD.X R19, R21, 0x1, R2, P3 ;  /* 0x0000000115137824 */ /* 0x000fe200018e0602 */
[----:B------:R-:W-:-:S02]  /*bf30*/  IADD3 R2, P3, R0, R7, RZ ;  /* 0x0000000700027210 */ /* 0x000fc40007f7e0ff */
[----:B------:R-:W-:Y:S02]  /*bf40*/  ISETP.LT.AND P6, PT, R5, UR4, !P6 ;  /* 0x0000000405007c0c */ /* 0x000fe4000f7c1270 */
[----:B------:R-:W-:Y:S01]  /*bf50*/  PRMT R5, R15, 0x7773, RZ ;  /* 0x000077730f057816 */ /* 0x000fe200000000ff */
[----:B------:R-:W-:Y:S01]  /*bf60*/  IMAD.X R3, R21, 0x1, R24, P3 ;  /* 0x0000000115037824 */ /* 0x000fe200018e0618 */
[C---:B------:R-:W-:Y:S01]  /*bf70*/  PRMT R7, R15.reuse, 0x7772, RZ ;  /* 0x000077720f077816 */ /* 0x040fe200000000ff */
[----:B------:R0:W-:Y:S01]  /*bf80*/  @P5 STG.E.U8 desc[UR14][R8.64], R25 ;  /* 0x0000001908005986 */ /* 0x0001e2000c10110e */
[C---:B------:R-:W-:Y:S02]  /*bf90*/  PRMT R21, R15.reuse, 0x7771, RZ ;  /* 0x000077710f157816 */ /* 0x040fe400000000ff */
[----:B------:R-:W-:Y:S01]  /*bfa0*/  PRMT R15, R15, 0x7770, RZ ;  /* 0x000077700f0f7816 */ /* 0x000fe200000000ff */
[----:B------:R0:W-:Y:S04]  /*bfb0*/  @P2 STG.E.U8 desc[UR14][R10.64], R23 ;  /* 0x000000170a002986 */ /* 0x0001e8000c10110e */
[----:B------:R0:W-:Y:S04]  /*bfc0*/  @P4 STG.E.U8 desc[UR14][R12.64], R15 ;  /* 0x0000000f0c004986 */ /* 0x0001e8000c10110e */
[----:B------:R0:W-:Y:S04]  /*bfd0*/  @P6 STG.E.U8 desc[UR14][R16.64], R21 ;  /* 0x0000001510006986 */ /* 0x0001e8000c10110e */
[----:B------:R0:W-:Y:S01]  /*bfe0*/  @P1 STG.E.U8 desc[UR14][R18.64], R7 ;  /* 0x0000000712001986 */ /* 0x0001e2000c10110e */
[----:B------:R-:W-:Y:S05]  /*bff0*/  @!P0 EXIT ;  /* 0x000000000000894d */ /* 0x000fea0003800000 */
[----:B------:R-:W-:Y:S01]  /*c000*/  STG.E.U8 desc[UR14][R2.64], R5 ;  /* 0x0000000502007986 */ /* 0x000fe2000c10110e */
[----:B------:R-:W-:Y:S05]  /*c010*/  EXIT ;  /* 0x000000000000794d */ /* 0x000fea0003800000 */
.L_x_2:
[----:B------:R-:W-:-:S00]  /*c020*/  BRA `(.L_x_2) ;  /* 0xfffffffc00fc7947 */ /* 0x000fc0000383ffff */
[----:B------:R-:W-:-:S00]  /*c030*/  NOP ;  /* 0x0000000000007918 */ /* 0x000fc00000000000 */
        /* <DEDUP_REMOVED lines=12> */
.L_x_3:


//--------------------- .nv.shared.matmul_kernel  --------------------------
	.section	.nv.shared.matmul_kernel,"aw",@nobits
	.sectionflags	@""
	.align	16
	.zero		1024


//--------------------- .nv.shared.reserved.0     --------------------------
	.section	.nv.shared.reserved.0,"aw",@nobits
	.weak		__nv_reservedSMEM_offset_0_alias
	.size		__nv_reservedSMEM_offset_0_alias, 0, 0
	.other		__nv_reservedSMEM_offset_0_alias,@"STO_CUDA_RESERVED_SHARED STV_DEFAULT"
__nv_reservedSMEM_offset_0_alias:
	.zero		0


//--------------------- .nv.constant0.matmul_kernel --------------------------
	.section	.nv.constant0.matmul_kernel,"a",@progbits
	.sectionflags	@""
	.align	4
.nv.constant0.matmul_kernel:
	.zero		608


//--------------------- SYMBOLS --------------------------

	.type		.nv.reservedSmem.offset0,@object
	.size		.nv.reservedSmem.offset0,0x4
